//
// Generated by NVIDIA NVVM Compiler
//
// Compiler Build ID: CL-36424714
// Cuda compilation tools, release 13.0, V13.0.88
// Based on NVVM 20.0.0
//

.version 9.0
.target sm_100
.address_size 64

	// .globl	_Z20multiplicarMatrices2iiiPKfS0_Pf
.extern .shared .align 16 .b8 sdata[];

.visible .entry _Z20multiplicarMatrices2iiiPKfS0_Pf(
	.param .u32 _Z20multiplicarMatrices2iiiPKfS0_Pf_param_0,
	.param .u32 _Z20multiplicarMatrices2iiiPKfS0_Pf_param_1,
	.param .u32 _Z20multiplicarMatrices2iiiPKfS0_Pf_param_2,
	.param .u64 .ptr .align 1 _Z20multiplicarMatrices2iiiPKfS0_Pf_param_3,
	.param .u64 .ptr .align 1 _Z20multiplicarMatrices2iiiPKfS0_Pf_param_4,
	.param .u64 .ptr .align 1 _Z20multiplicarMatrices2iiiPKfS0_Pf_param_5
)
{
	.reg .pred 	%p<19>;
	.reg .b32 	%r<91>;
	.reg .b32 	%f<70>;
	.reg .b64 	%rd<13>;

	ld.param.u32 	%r26, [_Z20multiplicarMatrices2iiiPKfS0_Pf_param_0];
	ld.param.u32 	%r27, [_Z20multiplicarMatrices2iiiPKfS0_Pf_param_1];
	ld.param.u32 	%r28, [_Z20multiplicarMatrices2iiiPKfS0_Pf_param_2];
	ld.param.u64 	%rd1, [_Z20multiplicarMatrices2iiiPKfS0_Pf_param_3];
	ld.param.u64 	%rd2, [_Z20multiplicarMatrices2iiiPKfS0_Pf_param_4];
	ld.param.u64 	%rd3, [_Z20multiplicarMatrices2iiiPKfS0_Pf_param_5];
	mov.u32 	%r29, %tid.y;
	mov.u32 	%r30, %ctaid.y;
	mov.u32 	%r31, %ntid.y;
	mad.lo.s32 	%r1, %r30, %r31, %r29;
	mov.u32 	%r32, %tid.x;
	mov.u32 	%r33, %ctaid.x;
	mov.u32 	%r34, %ntid.x;
	mad.lo.s32 	%r2, %r33, %r34, %r32;
	mul.lo.s32 	%r3, %r28, %r1;
	mad.lo.s32 	%r4, %r27, %r1, %r2;
	mul.lo.s32 	%r5, %r28, %r31;
	setp.ge.s32 	%p1, %r1, %r26;
	setp.ge.s32 	%p2, %r2, %r28;
	or.pred  	%p3, %p1, %p2;
	@%p3 bra 	$L__BB0_2;
	add.s32 	%r35, %r3, %r2;
	cvta.to.global.u64 	%rd4, %rd1;
	mul.wide.s32 	%rd5, %r35, 4;
	add.s64 	%rd6, %rd4, %rd5;
	ld.global.f32 	%f13, [%rd6];
	shl.b32 	%r36, %r35, 2;
	mov.u32 	%r37, sdata;
	add.s32 	%r38, %r37, %r36;
	st.shared.f32 	[%r38], %f13;
$L__BB0_2:
	shl.b32 	%r39, %r5, 2;
	mov.u32 	%r40, sdata;
	add.s32 	%r6, %r40, %r39;
	setp.ge.s32 	%p4, %r1, %r28;
	setp.ge.s32 	%p5, %r2, %r27;
	or.pred  	%p6, %p5, %p4;
	@%p6 bra 	$L__BB0_4;
	cvta.to.global.u64 	%rd7, %rd2;
	mul.wide.s32 	%rd8, %r4, 4;
	add.s64 	%rd9, %rd7, %rd8;
	ld.global.f32 	%f14, [%rd9];
	shl.b32 	%r41, %r4, 2;
	add.s32 	%r42, %r6, %r41;
	st.shared.f32 	[%r42], %f14;
$L__BB0_4:
	setp.ge.s32 	%p7, %r2, %r27;
	setp.ge.s32 	%p8, %r1, %r26;
	bar.sync 	0;
	or.pred  	%p9, %p8, %p7;
	@%p9 bra 	$L__BB0_18;
	setp.lt.s32 	%p10, %r28, 1;
	mov.f32 	%f69, 0f00000000;
	@%p10 bra 	$L__BB0_17;
	and.b32  	%r7, %r28, 7;
	setp.lt.u32 	%p11, %r28, 8;
	mov.f32 	%f69, 0f00000000;
	mov.b32 	%r89, 0;
	@%p11 bra 	$L__BB0_9;
	and.b32  	%r89, %r28, 2147483640;
	neg.s32 	%r87, %r89;
	shl.b32 	%r45, %r2, 2;
	add.s32 	%r46, %r39, %r45;
	add.s32 	%r86, %r40, %r46;
	shl.b32 	%r11, %r27, 5;
	shl.b32 	%r48, %r3, 2;
	add.s32 	%r49, %r48, %r40;
	add.s32 	%r85, %r49, 16;
	shl.b32 	%r13, %r27, 2;
	mov.f32 	%f69, 0f00000000;
$L__BB0_8:
	.pragma "nounroll";
	ld.shared.f32 	%f19, [%r85+-16];
	ld.shared.f32 	%f20, [%r86];
	fma.rn.f32 	%f21, %f19, %f20, %f69;
	ld.shared.f32 	%f22, [%r85+-12];
	add.s32 	%r50, %r86, %r13;
	ld.shared.f32 	%f23, [%r50];
	fma.rn.f32 	%f24, %f22, %f23, %f21;
	ld.shared.f32 	%f25, [%r85+-8];
	add.s32 	%r51, %r50, %r13;
	ld.shared.f32 	%f26, [%r51];
	fma.rn.f32 	%f27, %f25, %f26, %f24;
	ld.shared.f32 	%f28, [%r85+-4];
	add.s32 	%r52, %r51, %r13;
	ld.shared.f32 	%f29, [%r52];
	fma.rn.f32 	%f30, %f28, %f29, %f27;
	ld.shared.f32 	%f31, [%r85];
	add.s32 	%r53, %r52, %r13;
	ld.shared.f32 	%f32, [%r53];
	fma.rn.f32 	%f33, %f31, %f32, %f30;
	ld.shared.f32 	%f34, [%r85+4];
	add.s32 	%r54, %r53, %r13;
	ld.shared.f32 	%f35, [%r54];
	fma.rn.f32 	%f36, %f34, %f35, %f33;
	ld.shared.f32 	%f37, [%r85+8];
	add.s32 	%r55, %r54, %r13;
	ld.shared.f32 	%f38, [%r55];
	fma.rn.f32 	%f39, %f37, %f38, %f36;
	ld.shared.f32 	%f40, [%r85+12];
	add.s32 	%r56, %r55, %r13;
	ld.shared.f32 	%f41, [%r56];
	fma.rn.f32 	%f69, %f40, %f41, %f39;
	add.s32 	%r87, %r87, 8;
	add.s32 	%r86, %r86, %r11;
	add.s32 	%r85, %r85, 32;
	setp.ne.s32 	%p12, %r87, 0;
	@%p12 bra 	$L__BB0_8;
$L__BB0_9:
	setp.eq.s32 	%p13, %r7, 0;
	@%p13 bra 	$L__BB0_17;
	and.b32  	%r21, %r28, 3;
	setp.lt.u32 	%p14, %r7, 4;
	@%p14 bra 	$L__BB0_12;
	add.s32 	%r57, %r89, %r3;
	shl.b32 	%r58, %r57, 2;
	add.s32 	%r60, %r40, %r58;
	ld.shared.f32 	%f43, [%r60];
	mad.lo.s32 	%r61, %r89, %r27, %r2;
	shl.b32 	%r62, %r61, 2;
	add.s32 	%r63, %r6, %r62;
	ld.shared.f32 	%f44, [%r63];
	fma.rn.f32 	%f45, %f43, %f44, %f69;
	ld.shared.f32 	%f46, [%r60+4];
	shl.b32 	%r64, %r27, 2;
	add.s32 	%r65, %r63, %r64;
	ld.shared.f32 	%f47, [%r65];
	fma.rn.f32 	%f48, %f46, %f47, %f45;
	ld.shared.f32 	%f49, [%r60+8];
	add.s32 	%r66, %r65, %r64;
	ld.shared.f32 	%f50, [%r66];
	fma.rn.f32 	%f51, %f49, %f50, %f48;
	ld.shared.f32 	%f52, [%r60+12];
	add.s32 	%r67, %r66, %r64;
	ld.shared.f32 	%f53, [%r67];
	fma.rn.f32 	%f69, %f52, %f53, %f51;
	add.s32 	%r89, %r89, 4;
$L__BB0_12:
	setp.eq.s32 	%p15, %r21, 0;
	@%p15 bra 	$L__BB0_17;
	setp.eq.s32 	%p16, %r21, 1;
	@%p16 bra 	$L__BB0_15;
	add.s32 	%r68, %r89, %r3;
	shl.b32 	%r69, %r68, 2;
	add.s32 	%r71, %r40, %r69;
	ld.shared.f32 	%f55, [%r71];
	mad.lo.s32 	%r72, %r89, %r27, %r2;
	shl.b32 	%r73, %r72, 2;
	add.s32 	%r74, %r6, %r73;
	ld.shared.f32 	%f56, [%r74];
	fma.rn.f32 	%f57, %f55, %f56, %f69;
	ld.shared.f32 	%f58, [%r71+4];
	shl.b32 	%r75, %r27, 2;
	add.s32 	%r76, %r74, %r75;
	ld.shared.f32 	%f59, [%r76];
	fma.rn.f32 	%f69, %f58, %f59, %f57;
	add.s32 	%r89, %r89, 2;
$L__BB0_15:
	and.b32  	%r77, %r28, 1;
	setp.eq.b32 	%p17, %r77, 1;
	not.pred 	%p18, %p17;
	@%p18 bra 	$L__BB0_17;
	add.s32 	%r78, %r89, %r3;
	shl.b32 	%r79, %r78, 2;
	add.s32 	%r81, %r40, %r79;
	ld.shared.f32 	%f60, [%r81];
	mad.lo.s32 	%r82, %r89, %r27, %r2;
	shl.b32 	%r83, %r82, 2;
	add.s32 	%r84, %r6, %r83;
	ld.shared.f32 	%f61, [%r84];
	fma.rn.f32 	%f69, %f60, %f61, %f69;
$L__BB0_17:
	cvta.to.global.u64 	%rd10, %rd3;
	mul.wide.s32 	%rd11, %r4, 4;
	add.s64 	%rd12, %rd10, %rd11;
	st.global.f32 	[%rd12], %f69;
$L__BB0_18:
	ret;

}
	// .globl	_Z20multiplicarMatrices3iiiPKfS0_Pf
.visible .entry _Z20multiplicarMatrices3iiiPKfS0_Pf(
	.param .u32 _Z20multiplicarMatrices3iiiPKfS0_Pf_param_0,
	.param .u32 _Z20multiplicarMatrices3iiiPKfS0_Pf_param_1,
	.param .u32 _Z20multiplicarMatrices3iiiPKfS0_Pf_param_2,
	.param .u64 .ptr .align 1 _Z20multiplicarMatrices3iiiPKfS0_Pf_param_3,
	.param .u64 .ptr .align 1 _Z20multiplicarMatrices3iiiPKfS0_Pf_param_4,
	.param .u64 .ptr .align 1 _Z20multiplicarMatrices3iiiPKfS0_Pf_param_5
)
{
	.reg .pred 	%p<17>;
	.reg .b32 	%r<45>;
	.reg .b32 	%f<68>;
	.reg .b64 	%rd<53>;

	ld.param.u32 	%r20, [_Z20multiplicarMatrices3iiiPKfS0_Pf_param_0];
	ld.param.u32 	%r18, [_Z20multiplicarMatrices3iiiPKfS0_Pf_param_1];
	ld.param.u32 	%r19, [_Z20multiplicarMatrices3iiiPKfS0_Pf_param_2];
	ld.param.u64 	%rd7, [_Z20multiplicarMatrices3iiiPKfS0_Pf_param_3];
	ld.param.u64 	%rd8, [_Z20multiplicarMatrices3iiiPKfS0_Pf_param_4];
	ld.param.u64 	%rd6, [_Z20multiplicarMatrices3iiiPKfS0_Pf_param_5];
	cvta.to.global.u64 	%rd1, %rd8;
	cvta.to.global.u64 	%rd2, %rd7;
	mov.u32 	%r21, %tid.y;
	mov.u32 	%r23, %ctaid.y;
	mov.u32 	%r24, %ntid.y;
	mad.lo.s32 	%r1, %r23, %r24, %r21;
	mov.u32 	%r26, %tid.x;
	mov.u32 	%r28, %ctaid.x;
	mov.u32 	%r29, %ntid.x;
	mad.lo.s32 	%r2, %r28, %r29, %r26;
	setp.ge.s32 	%p1, %r1, %r20;
	setp.ge.s32 	%p2, %r2, %r18;
	or.pred  	%p3, %p1, %p2;
	setp.ge.u32 	%p4, %r21, %r24;
	or.pred  	%p5, %p3, %p4;
	setp.ge.u32 	%p6, %r26, %r29;
	or.pred  	%p7, %p5, %p6;
	@%p7 bra 	$L__BB1_14;
	setp.lt.s32 	%p8, %r19, 1;
	mov.f32 	%f67, 0f00000000;
	@%p8 bra 	$L__BB1_13;
	mul.lo.s32 	%r3, %r19, %r1;
	and.b32  	%r4, %r19, 7;
	setp.lt.u32 	%p9, %r19, 8;
	mov.f32 	%f67, 0f00000000;
	mov.b32 	%r43, 0;
	@%p9 bra 	$L__BB1_5;
	and.b32  	%r43, %r19, 2147483640;
	neg.s32 	%r41, %r43;
	shl.b32 	%r7, %r18, 3;
	mul.wide.u32 	%rd9, %r3, 4;
	add.s64 	%rd10, %rd9, %rd2;
	add.s64 	%rd52, %rd10, 16;
	mov.f32 	%f67, 0f00000000;
	mul.wide.s32 	%rd13, %r18, 4;
	mov.u32 	%r40, %r2;
$L__BB1_4:
	.pragma "nounroll";
	ld.global.f32 	%f17, [%rd52+-16];
	mul.wide.s32 	%rd11, %r40, 4;
	add.s64 	%rd12, %rd1, %rd11;
	ld.global.f32 	%f18, [%rd12];
	fma.rn.f32 	%f19, %f17, %f18, %f67;
	ld.global.f32 	%f20, [%rd52+-12];
	add.s64 	%rd14, %rd12, %rd13;
	ld.global.f32 	%f21, [%rd14];
	fma.rn.f32 	%f22, %f20, %f21, %f19;
	ld.global.f32 	%f23, [%rd52+-8];
	add.s64 	%rd15, %rd14, %rd13;
	ld.global.f32 	%f24, [%rd15];
	fma.rn.f32 	%f25, %f23, %f24, %f22;
	ld.global.f32 	%f26, [%rd52+-4];
	add.s64 	%rd16, %rd15, %rd13;
	ld.global.f32 	%f27, [%rd16];
	fma.rn.f32 	%f28, %f26, %f27, %f25;
	ld.global.f32 	%f29, [%rd52];
	add.s64 	%rd17, %rd16, %rd13;
	ld.global.f32 	%f30, [%rd17];
	fma.rn.f32 	%f31, %f29, %f30, %f28;
	ld.global.f32 	%f32, [%rd52+4];
	add.s64 	%rd18, %rd17, %rd13;
	ld.global.f32 	%f33, [%rd18];
	fma.rn.f32 	%f34, %f32, %f33, %f31;
	ld.global.f32 	%f35, [%rd52+8];
	add.s64 	%rd19, %rd18, %rd13;
	ld.global.f32 	%f36, [%rd19];
	fma.rn.f32 	%f37, %f35, %f36, %f34;
	ld.global.f32 	%f38, [%rd52+12];
	add.s64 	%rd20, %rd19, %rd13;
	ld.global.f32 	%f39, [%rd20];
	fma.rn.f32 	%f67, %f38, %f39, %f37;
	add.s32 	%r41, %r41, 8;
	add.s32 	%r40, %r40, %r7;
	add.s64 	%rd52, %rd52, 32;
	setp.ne.s32 	%p10, %r41, 0;
	@%p10 bra 	$L__BB1_4;
$L__BB1_5:
	setp.eq.s32 	%p11, %r4, 0;
	@%p11 bra 	$L__BB1_13;
	and.b32  	%r13, %r19, 3;
	setp.lt.u32 	%p12, %r4, 4;
	@%p12 bra 	$L__BB1_8;
	add.s32 	%r32, %r43, %r3;
	mul.wide.u32 	%rd21, %r32, 4;
	add.s64 	%rd22, %rd2, %rd21;
	ld.global.f32 	%f41, [%rd22];
	mad.lo.s32 	%r33, %r43, %r18, %r2;
	mul.wide.s32 	%rd23, %r33, 4;
	add.s64 	%rd24, %rd1, %rd23;
	ld.global.f32 	%f42, [%rd24];
	fma.rn.f32 	%f43, %f41, %f42, %f67;
	cvt.u64.u32 	%rd25, %r3;
	cvt.u64.u32 	%rd26, %r43;
	add.s64 	%rd27, %rd26, %rd25;
	shl.b64 	%rd28, %rd27, 2;
	add.s64 	%rd29, %rd2, %rd28;
	ld.global.f32 	%f44, [%rd29+4];
	mul.wide.s32 	%rd30, %r18, 4;
	add.s64 	%rd31, %rd24, %rd30;
	ld.global.f32 	%f45, [%rd31];
	fma.rn.f32 	%f46, %f44, %f45, %f43;
	ld.global.f32 	%f47, [%rd29+8];
	add.s64 	%rd32, %rd31, %rd30;
	ld.global.f32 	%f48, [%rd32];
	fma.rn.f32 	%f49, %f47, %f48, %f46;
	ld.global.f32 	%f50, [%rd29+12];
	add.s64 	%rd33, %rd32, %rd30;
	ld.global.f32 	%f51, [%rd33];
	fma.rn.f32 	%f67, %f50, %f51, %f49;
	add.s32 	%r43, %r43, 4;
$L__BB1_8:
	setp.eq.s32 	%p13, %r13, 0;
	@%p13 bra 	$L__BB1_13;
	setp.eq.s32 	%p14, %r13, 1;
	@%p14 bra 	$L__BB1_11;
	add.s32 	%r34, %r43, %r3;
	mul.wide.u32 	%rd34, %r34, 4;
	add.s64 	%rd35, %rd2, %rd34;
	ld.global.f32 	%f53, [%rd35];
	mad.lo.s32 	%r35, %r43, %r18, %r2;
	mul.wide.s32 	%rd36, %r35, 4;
	add.s64 	%rd37, %rd1, %rd36;
	ld.global.f32 	%f54, [%rd37];
	fma.rn.f32 	%f55, %f53, %f54, %f67;
	cvt.u64.u32 	%rd38, %r3;
	cvt.u64.u32 	%rd39, %r43;
	add.s64 	%rd40, %rd39, %rd38;
	shl.b64 	%rd41, %rd40, 2;
	add.s64 	%rd42, %rd2, %rd41;
	ld.global.f32 	%f56, [%rd42+4];
	mul.wide.s32 	%rd43, %r18, 4;
	add.s64 	%rd44, %rd37, %rd43;
	ld.global.f32 	%f57, [%rd44];
	fma.rn.f32 	%f67, %f56, %f57, %f55;
	add.s32 	%r43, %r43, 2;
$L__BB1_11:
	and.b32  	%r36, %r19, 1;
	setp.eq.b32 	%p15, %r36, 1;
	not.pred 	%p16, %p15;
	@%p16 bra 	$L__BB1_13;
	add.s32 	%r37, %r43, %r3;
	mul.wide.u32 	%rd45, %r37, 4;
	add.s64 	%rd46, %rd2, %rd45;
	ld.global.f32 	%f58, [%rd46];
	mad.lo.s32 	%r38, %r43, %r18, %r2;
	mul.wide.s32 	%rd47, %r38, 4;
	add.s64 	%rd48, %rd1, %rd47;
	ld.global.f32 	%f59, [%rd48];
	fma.rn.f32 	%f67, %f58, %f59, %f67;
$L__BB1_13:
	mad.lo.s32 	%r39, %r18, %r1, %r2;
	cvta.to.global.u64 	%rd49, %rd6;
	mul.wide.s32 	%rd50, %r39, 4;
	add.s64 	%rd51, %rd49, %rd50;
	st.global.f32 	[%rd51], %f67;
$L__BB1_14:
	ret;

}
	// .globl	_Z20multiplicarMatrices4iiiPKfS0_Pf
.visible .entry _Z20multiplicarMatrices4iiiPKfS0_Pf(
	.param .u32 _Z20multiplicarMatrices4iiiPKfS0_Pf_param_0,
	.param .u32 _Z20multiplicarMatrices4iiiPKfS0_Pf_param_1,
	.param .u32 _Z20multiplicarMatrices4iiiPKfS0_Pf_param_2,
	.param .u64 .ptr .align 1 _Z20multiplicarMatrices4iiiPKfS0_Pf_param_3,
	.param .u64 .ptr .align 1 _Z20multiplicarMatrices4iiiPKfS0_Pf_param_4,
	.param .u64 .ptr .align 1 _Z20multiplicarMatrices4iiiPKfS0_Pf_param_5
)
{
	.reg .pred 	%p<26>;
	.reg .b32 	%r<110>;
	.reg .b32 	%f<79>;
	.reg .b64 	%rd<13>;

	ld.param.u32 	%r37, [_Z20multiplicarMatrices4iiiPKfS0_Pf_param_0];
	ld.param.u32 	%r38, [_Z20multiplicarMatrices4iiiPKfS0_Pf_param_1];
	ld.param.u32 	%r39, [_Z20multiplicarMatrices4iiiPKfS0_Pf_param_2];
	ld.param.u64 	%rd3, [_Z20multiplicarMatrices4iiiPKfS0_Pf_param_3];
	ld.param.u64 	%rd4, [_Z20multiplicarMatrices4iiiPKfS0_Pf_param_4];
	ld.param.u64 	%rd5, [_Z20multiplicarMatrices4iiiPKfS0_Pf_param_5];
	mov.u32 	%r1, %tid.y;
	mov.u32 	%r40, %ctaid.y;
	mov.u32 	%r2, %ntid.y;
	mad.lo.s32 	%r3, %r40, %r2, %r1;
	mov.u32 	%r4, %tid.x;
	mov.u32 	%r41, %ctaid.x;
	mov.u32 	%r5, %ntid.x;
	mad.lo.s32 	%r6, %r41, %r5, %r4;
	mul.lo.s32 	%r7, %r1, %r5;
	add.s32 	%r42, %r5, %r39;
	add.s32 	%r43, %r42, -1;
	div.u32 	%r8, %r43, %r5;
	setp.lt.s32 	%p2, %r8, 1;
	mov.f32 	%f77, 0f00000000;
	@%p2 bra 	$L__BB2_20;
	mul.lo.s32 	%r45, %r5, %r2;
	shl.b32 	%r46, %r45, 2;
	mov.u32 	%r47, sdata;
	add.s32 	%r9, %r47, %r46;
	mad.lo.s32 	%r10, %r39, %r3, %r4;
	setp.lt.s32 	%p3, %r3, %r37;
	setp.lt.s32 	%p4, %r6, %r38;
	and.pred  	%p1, %p3, %p4;
	shl.b32 	%r48, %r4, 2;
	add.s32 	%r49, %r46, %r48;
	add.s32 	%r11, %r47, %r49;
	shl.b32 	%r50, %r7, 2;
	add.s32 	%r51, %r50, %r47;
	add.s32 	%r12, %r51, 16;
	shl.b32 	%r13, %r5, 2;
	min.s32 	%r109, %r5, %r39;
	cvta.to.global.u64 	%rd1, %rd3;
	cvta.to.global.u64 	%rd2, %rd4;
	mov.f32 	%f77, 0f00000000;
	mov.b32 	%r101, 0;
	not.pred 	%p11, %p1;
$L__BB2_2:
	setp.ge.s32 	%p5, %r3, %r37;
	mul.lo.s32 	%r17, %r101, %r5;
	add.s32 	%r18, %r17, %r1;
	add.s32 	%r52, %r17, %r4;
	setp.ge.u32 	%p6, %r52, %r39;
	mov.f32 	%f68, 0f00000000;
	or.pred  	%p7, %p5, %p6;
	@%p7 bra 	$L__BB2_4;
	add.s32 	%r53, %r10, %r17;
	mul.wide.s32 	%rd6, %r53, 4;
	add.s64 	%rd7, %rd1, %rd6;
	ld.global.f32 	%f68, [%rd7];
$L__BB2_4:
	setp.ge.s32 	%p8, %r6, %r38;
	add.s32 	%r54, %r7, %r4;
	shl.b32 	%r55, %r54, 2;
	mov.u32 	%r56, sdata;
	add.s32 	%r57, %r56, %r55;
	st.shared.f32 	[%r57], %f68;
	setp.ge.u32 	%p9, %r18, %r39;
	mov.f32 	%f69, 0f00000000;
	or.pred  	%p10, %p8, %p9;
	@%p10 bra 	$L__BB2_6;
	mad.lo.s32 	%r58, %r18, %r38, %r6;
	mul.wide.s32 	%rd8, %r58, 4;
	add.s64 	%rd9, %rd2, %rd8;
	ld.global.f32 	%f69, [%rd9];
$L__BB2_6:
	add.s32 	%r61, %r9, %r55;
	st.shared.f32 	[%r61], %f69;
	bar.sync 	0;
	@%p11 bra 	$L__BB2_19;
	add.s32 	%r62, %r8, -1;
	setp.eq.s32 	%p12, %r101, %r62;
	sub.s32 	%r63, %r39, %r17;
	selp.b32 	%r109, %r63, %r109, %p12;
	setp.lt.s32 	%p13, %r109, 1;
	@%p13 bra 	$L__BB2_19;
	and.b32  	%r20, %r109, 7;
	setp.lt.u32 	%p14, %r109, 8;
	mov.b32 	%r107, 0;
	@%p14 bra 	$L__BB2_11;
	and.b32  	%r65, %r109, 2147483640;
	neg.s32 	%r105, %r65;
	mov.u32 	%r103, %r12;
	mov.u32 	%r104, %r11;
$L__BB2_10:
	.pragma "nounroll";
	and.b32  	%r107, %r109, 2147483640;
	ld.shared.f32 	%f24, [%r103+-16];
	ld.shared.f32 	%f25, [%r104];
	fma.rn.f32 	%f26, %f24, %f25, %f77;
	ld.shared.f32 	%f27, [%r103+-12];
	add.s32 	%r66, %r104, %r13;
	ld.shared.f32 	%f28, [%r66];
	fma.rn.f32 	%f29, %f27, %f28, %f26;
	ld.shared.f32 	%f30, [%r103+-8];
	add.s32 	%r67, %r66, %r13;
	ld.shared.f32 	%f31, [%r67];
	fma.rn.f32 	%f32, %f30, %f31, %f29;
	ld.shared.f32 	%f33, [%r103+-4];
	add.s32 	%r68, %r67, %r13;
	ld.shared.f32 	%f34, [%r68];
	fma.rn.f32 	%f35, %f33, %f34, %f32;
	ld.shared.f32 	%f36, [%r103];
	add.s32 	%r69, %r68, %r13;
	ld.shared.f32 	%f37, [%r69];
	fma.rn.f32 	%f38, %f36, %f37, %f35;
	ld.shared.f32 	%f39, [%r103+4];
	add.s32 	%r70, %r69, %r13;
	ld.shared.f32 	%f40, [%r70];
	fma.rn.f32 	%f41, %f39, %f40, %f38;
	ld.shared.f32 	%f42, [%r103+8];
	add.s32 	%r71, %r70, %r13;
	ld.shared.f32 	%f43, [%r71];
	fma.rn.f32 	%f44, %f42, %f43, %f41;
	ld.shared.f32 	%f45, [%r103+12];
	add.s32 	%r72, %r71, %r13;
	ld.shared.f32 	%f46, [%r72];
	fma.rn.f32 	%f77, %f45, %f46, %f44;
	add.s32 	%r105, %r105, 8;
	shl.b32 	%r73, %r5, 5;
	add.s32 	%r104, %r104, %r73;
	add.s32 	%r103, %r103, 32;
	setp.ne.s32 	%p15, %r105, 0;
	@%p15 bra 	$L__BB2_10;
$L__BB2_11:
	setp.eq.s32 	%p16, %r20, 0;
	@%p16 bra 	$L__BB2_19;
	and.b32  	%r30, %r109, 3;
	setp.lt.u32 	%p17, %r20, 4;
	@%p17 bra 	$L__BB2_14;
	add.s32 	%r74, %r107, %r7;
	shl.b32 	%r75, %r74, 2;
	mov.u32 	%r76, sdata;
	add.s32 	%r77, %r76, %r75;
	ld.shared.f32 	%f48, [%r77];
	mad.lo.s32 	%r78, %r107, %r5, %r4;
	shl.b32 	%r79, %r78, 2;
	add.s32 	%r80, %r9, %r79;
	ld.shared.f32 	%f49, [%r80];
	fma.rn.f32 	%f50, %f48, %f49, %f77;
	ld.shared.f32 	%f51, [%r77+4];
	add.s32 	%r81, %r80, %r13;
	ld.shared.f32 	%f52, [%r81];
	fma.rn.f32 	%f53, %f51, %f52, %f50;
	ld.shared.f32 	%f54, [%r77+8];
	add.s32 	%r82, %r81, %r13;
	ld.shared.f32 	%f55, [%r82];
	fma.rn.f32 	%f56, %f54, %f55, %f53;
	ld.shared.f32 	%f57, [%r77+12];
	add.s32 	%r83, %r82, %r13;
	ld.shared.f32 	%f58, [%r83];
	fma.rn.f32 	%f77, %f57, %f58, %f56;
	add.s32 	%r107, %r107, 4;
$L__BB2_14:
	setp.eq.s32 	%p18, %r30, 0;
	@%p18 bra 	$L__BB2_19;
	setp.eq.s32 	%p19, %r30, 1;
	@%p19 bra 	$L__BB2_17;
	add.s32 	%r84, %r107, %r7;
	shl.b32 	%r85, %r84, 2;
	mov.u32 	%r86, sdata;
	add.s32 	%r87, %r86, %r85;
	ld.shared.f32 	%f60, [%r87];
	mad.lo.s32 	%r88, %r107, %r5, %r4;
	shl.b32 	%r89, %r88, 2;
	add.s32 	%r90, %r9, %r89;
	ld.shared.f32 	%f61, [%r90];
	fma.rn.f32 	%f62, %f60, %f61, %f77;
	ld.shared.f32 	%f63, [%r87+4];
	add.s32 	%r91, %r90, %r13;
	ld.shared.f32 	%f64, [%r91];
	fma.rn.f32 	%f77, %f63, %f64, %f62;
	add.s32 	%r107, %r107, 2;
$L__BB2_17:
	and.b32  	%r92, %r109, 1;
	setp.eq.b32 	%p20, %r92, 1;
	not.pred 	%p21, %p20;
	@%p21 bra 	$L__BB2_19;
	add.s32 	%r93, %r107, %r7;
	shl.b32 	%r94, %r93, 2;
	mov.u32 	%r95, sdata;
	add.s32 	%r96, %r95, %r94;
	ld.shared.f32 	%f65, [%r96];
	mad.lo.s32 	%r97, %r107, %r5, %r4;
	shl.b32 	%r98, %r97, 2;
	add.s32 	%r99, %r9, %r98;
	ld.shared.f32 	%f66, [%r99];
	fma.rn.f32 	%f77, %f65, %f66, %f77;
$L__BB2_19:
	bar.sync 	0;
	add.s32 	%r101, %r101, 1;
	setp.ne.s32 	%p22, %r101, %r8;
	@%p22 bra 	$L__BB2_2;
$L__BB2_20:
	setp.ge.s32 	%p23, %r3, %r37;
	setp.ge.s32 	%p24, %r6, %r38;
	or.pred  	%p25, %p23, %p24;
	@%p25 bra 	$L__BB2_22;
	mad.lo.s32 	%r100, %r38, %r3, %r6;
	cvta.to.global.u64 	%rd10, %rd5;
	mul.wide.s32 	%rd11, %r100, 4;
	add.s64 	%rd12, %rd10, %rd11;
	st.global.f32 	[%rd12], %f77;
$L__BB2_22:
	ret;

}
	// .globl	_Z19multiplicarMatricesiiiPKfS0_Pf
.visible .entry _Z19multiplicarMatricesiiiPKfS0_Pf(
	.param .u32 _Z19multiplicarMatricesiiiPKfS0_Pf_param_0,
	.param .u32 _Z19multiplicarMatricesiiiPKfS0_Pf_param_1,
	.param .u32 _Z19multiplicarMatricesiiiPKfS0_Pf_param_2,
	.param .u64 .ptr .align 1 _Z19multiplicarMatricesiiiPKfS0_Pf_param_3,
	.param .u64 .ptr .align 1 _Z19multiplicarMatricesiiiPKfS0_Pf_param_4,
	.param .u64 .ptr .align 1 _Z19multiplicarMatricesiiiPKfS0_Pf_param_5
)
{
	.reg .pred 	%p<13>;
	.reg .b32 	%r<41>;
	.reg .b32 	%f<68>;
	.reg .b64 	%rd<53>;

	ld.param.u32 	%r20, [_Z19multiplicarMatricesiiiPKfS0_Pf_param_0];
	ld.param.u32 	%r18, [_Z19multiplicarMatricesiiiPKfS0_Pf_param_1];
	ld.param.u32 	%r19, [_Z19multiplicarMatricesiiiPKfS0_Pf_param_2];
	ld.param.u64 	%rd7, [_Z19multiplicarMatricesiiiPKfS0_Pf_param_3];
	ld.param.u64 	%rd8, [_Z19multiplicarMatricesiiiPKfS0_Pf_param_4];
	ld.param.u64 	%rd6, [_Z19multiplicarMatricesiiiPKfS0_Pf_param_5];
	cvta.to.global.u64 	%rd1, %rd8;
	cvta.to.global.u64 	%rd2, %rd7;
	mov.u32 	%r21, %ctaid.y;
	mov.u32 	%r22, %ntid.y;
	mov.u32 	%r23, %tid.y;
	mad.lo.s32 	%r1, %r21, %r22, %r23;
	mov.u32 	%r24, %ctaid.x;
	mov.u32 	%r25, %ntid.x;
	mov.u32 	%r26, %tid.x;
	mad.lo.s32 	%r2, %r24, %r25, %r26;
	setp.ge.s32 	%p1, %r1, %r20;
	setp.ge.s32 	%p2, %r2, %r18;
	or.pred  	%p3, %p1, %p2;
	@%p3 bra 	$L__BB3_14;
	setp.lt.s32 	%p4, %r19, 1;
	mov.f32 	%f67, 0f00000000;
	@%p4 bra 	$L__BB3_13;
	mul.lo.s32 	%r3, %r19, %r1;
	and.b32  	%r4, %r19, 7;
	setp.lt.u32 	%p5, %r19, 8;
	mov.f32 	%f67, 0f00000000;
	mov.b32 	%r39, 0;
	@%p5 bra 	$L__BB3_5;
	and.b32  	%r39, %r19, 2147483640;
	neg.s32 	%r37, %r39;
	shl.b32 	%r7, %r18, 3;
	mul.wide.u32 	%rd9, %r3, 4;
	add.s64 	%rd10, %rd9, %rd2;
	add.s64 	%rd52, %rd10, 16;
	mov.f32 	%f67, 0f00000000;
	mul.wide.s32 	%rd13, %r18, 4;
	mov.u32 	%r36, %r2;
$L__BB3_4:
	.pragma "nounroll";
	ld.global.f32 	%f17, [%rd52+-16];
	mul.wide.s32 	%rd11, %r36, 4;
	add.s64 	%rd12, %rd1, %rd11;
	ld.global.f32 	%f18, [%rd12];
	fma.rn.f32 	%f19, %f17, %f18, %f67;
	ld.global.f32 	%f20, [%rd52+-12];
	add.s64 	%rd14, %rd12, %rd13;
	ld.global.f32 	%f21, [%rd14];
	fma.rn.f32 	%f22, %f20, %f21, %f19;
	ld.global.f32 	%f23, [%rd52+-8];
	add.s64 	%rd15, %rd14, %rd13;
	ld.global.f32 	%f24, [%rd15];
	fma.rn.f32 	%f25, %f23, %f24, %f22;
	ld.global.f32 	%f26, [%rd52+-4];
	add.s64 	%rd16, %rd15, %rd13;
	ld.global.f32 	%f27, [%rd16];
	fma.rn.f32 	%f28, %f26, %f27, %f25;
	ld.global.f32 	%f29, [%rd52];
	add.s64 	%rd17, %rd16, %rd13;
	ld.global.f32 	%f30, [%rd17];
	fma.rn.f32 	%f31, %f29, %f30, %f28;
	ld.global.f32 	%f32, [%rd52+4];
	add.s64 	%rd18, %rd17, %rd13;
	ld.global.f32 	%f33, [%rd18];
	fma.rn.f32 	%f34, %f32, %f33, %f31;
	ld.global.f32 	%f35, [%rd52+8];
	add.s64 	%rd19, %rd18, %rd13;
	ld.global.f32 	%f36, [%rd19];
	fma.rn.f32 	%f37, %f35, %f36, %f34;
	ld.global.f32 	%f38, [%rd52+12];
	add.s64 	%rd20, %rd19, %rd13;
	ld.global.f32 	%f39, [%rd20];
	fma.rn.f32 	%f67, %f38, %f39, %f37;
	add.s32 	%r37, %r37, 8;
	add.s32 	%r36, %r36, %r7;
	add.s64 	%rd52, %rd52, 32;
	setp.ne.s32 	%p6, %r37, 0;
	@%p6 bra 	$L__BB3_4;
$L__BB3_5:
	setp.eq.s32 	%p7, %r4, 0;
	@%p7 bra 	$L__BB3_13;
	and.b32  	%r13, %r19, 3;
	setp.lt.u32 	%p8, %r4, 4;
	@%p8 bra 	$L__BB3_8;
	add.s32 	%r28, %r39, %r3;
	mul.wide.u32 	%rd21, %r28, 4;
	add.s64 	%rd22, %rd2, %rd21;
	ld.global.f32 	%f41, [%rd22];
	mad.lo.s32 	%r29, %r39, %r18, %r2;
	mul.wide.s32 	%rd23, %r29, 4;
	add.s64 	%rd24, %rd1, %rd23;
	ld.global.f32 	%f42, [%rd24];
	fma.rn.f32 	%f43, %f41, %f42, %f67;
	cvt.u64.u32 	%rd25, %r3;
	cvt.u64.u32 	%rd26, %r39;
	add.s64 	%rd27, %rd26, %rd25;
	shl.b64 	%rd28, %rd27, 2;
	add.s64 	%rd29, %rd2, %rd28;
	ld.global.f32 	%f44, [%rd29+4];
	mul.wide.s32 	%rd30, %r18, 4;
	add.s64 	%rd31, %rd24, %rd30;
	ld.global.f32 	%f45, [%rd31];
	fma.rn.f32 	%f46, %f44, %f45, %f43;
	ld.global.f32 	%f47, [%rd29+8];
	add.s64 	%rd32, %rd31, %rd30;
	ld.global.f32 	%f48, [%rd32];
	fma.rn.f32 	%f49, %f47, %f48, %f46;
	ld.global.f32 	%f50, [%rd29+12];
	add.s64 	%rd33, %rd32, %rd30;
	ld.global.f32 	%f51, [%rd33];
	fma.rn.f32 	%f67, %f50, %f51, %f49;
	add.s32 	%r39, %r39, 4;
$L__BB3_8:
	setp.eq.s32 	%p9, %r13, 0;
	@%p9 bra 	$L__BB3_13;
	setp.eq.s32 	%p10, %r13, 1;
	@%p10 bra 	$L__BB3_11;
	add.s32 	%r30, %r39, %r3;
	mul.wide.u32 	%rd34, %r30, 4;
	add.s64 	%rd35, %rd2, %rd34;
	ld.global.f32 	%f53, [%rd35];
	mad.lo.s32 	%r31, %r39, %r18, %r2;
	mul.wide.s32 	%rd36, %r31, 4;
	add.s64 	%rd37, %rd1, %rd36;
	ld.global.f32 	%f54, [%rd37];
	fma.rn.f32 	%f55, %f53, %f54, %f67;
	cvt.u64.u32 	%rd38, %r3;
	cvt.u64.u32 	%rd39, %r39;
	add.s64 	%rd40, %rd39, %rd38;
	shl.b64 	%rd41, %rd40, 2;
	add.s64 	%rd42, %rd2, %rd41;
	ld.global.f32 	%f56, [%rd42+4];
	mul.wide.s32 	%rd43, %r18, 4;
	add.s64 	%rd44, %rd37, %rd43;
	ld.global.f32 	%f57, [%rd44];
	fma.rn.f32 	%f67, %f56, %f57, %f55;
	add.s32 	%r39, %r39, 2;
$L__BB3_11:
	and.b32  	%r32, %r19, 1;
	setp.eq.b32 	%p11, %r32, 1;
	not.pred 	%p12, %p11;
	@%p12 bra 	$L__BB3_13;
	add.s32 	%r33, %r39, %r3;
	mul.wide.u32 	%rd45, %r33, 4;
	add.s64 	%rd46, %rd2, %rd45;
	ld.global.f32 	%f58, [%rd46];
	mad.lo.s32 	%r34, %r39, %r18, %r2;
	mul.wide.s32 	%rd47, %r34, 4;
	add.s64 	%rd48, %rd1, %rd47;
	ld.global.f32 	%f59, [%rd48];
	fma.rn.f32 	%f67, %f58, %f59, %f67;
$L__BB3_13:
	mad.lo.s32 	%r35, %r18, %r1, %r2;
	cvta.to.global.u64 	%rd49, %rd6;
	mul.wide.s32 	%rd50, %r35, 4;
	add.s64 	%rd51, %rd49, %rd50;
	st.global.f32 	[%rd51], %f67;
$L__BB3_14:
	ret;

}


// ===== COMPILED SASS (sm_100) =====

	.target	sm_100

	.elftype	@"ET_EXEC"


//--------------------- .note.nv.tkinfo           --------------------------
	.section	.note.nv.tkinfo,"",@"SHT_NOTE"
	.sectionflags	@"SHF_NOTE_NV_TKINFO"
	.tkinfo
        /*0018*/ 	.word	0x00000002
        /*0030*/ 	.string	""
        /*0030*/ 	.string	"ptxas"
        /*0030*/ 	.string	"Cuda compilation tools, release 13.0, V13.0.88"
        /*0030*/ 	.string	"Build cuda_13.0.r13.0/compiler.36424714_0"
        /*0030*/ 	.string	"-arch sm_100 -m 64 "



//--------------------- .note.nv.cuinfo           --------------------------
	.section	.note.nv.cuinfo,"",@"SHT_NOTE"
	.sectionflags	@"SHF_NOTE_NV_CUINFO"
        /*0018*/ 	.short	0x0002
        /*001a*/ 	.short	0x0064
        /*001c*/ 	.short	0x0082
	.zero		2


//--------------------- .nv.info                  --------------------------
	.section	.nv.info,"",@"SHT_CUDA_INFO"
	.align	4


	//----- nvinfo : EIATTR_REGCOUNT
	.align		4
        /*0000*/ 	.byte	0x04, 0x2f
        /*0002*/ 	.short	(.L_1 - .L_0)
	.align		4
.L_0:
        /*0004*/ 	.word	index@(_Z20multiplicarMatrices2iiiPKfS0_Pf)
        /*0008*/ 	.word	0x0000001f


	//----- nvinfo : EIATTR_FRAME_SIZE
	.align		4
.L_1:
        /*000c*/ 	.byte	0x04, 0x11
        /*000e*/ 	.short	(.L_3 - .L_2)
	.align		4
.L_2:
        /*0010*/ 	.word	index@(_Z20multiplicarMatrices2iiiPKfS0_Pf)
        /*0014*/ 	.word	0x00000000


	//----- nvinfo : EIATTR_REGCOUNT
	.align		4
.L_3:
        /*0018*/ 	.byte	0x04, 0x2f
        /*001a*/ 	.short	(.L_5 - .L_4)
	.align		4
.L_4:
        /*001c*/ 	.word	index@(_Z20multiplicarMatrices3iiiPKfS0_Pf)
        /*0020*/ 	.word	0x00000020


	//----- nvinfo : EIATTR_FRAME_SIZE
	.align		4
.L_5:
        /*0024*/ 	.byte	0x04, 0x11
        /*0026*/ 	.short	(.L_7 - .L_6)
	.align		4
.L_6:
        /*0028*/ 	.word	index@(_Z20multiplicarMatrices3iiiPKfS0_Pf)
        /*002c*/ 	.word	0x00000000


	//----- nvinfo : EIATTR_REGCOUNT
	.align		4
.L_7:
        /*0030*/ 	.byte	0x04, 0x2f
        /*0032*/ 	.short	(.L_9 - .L_8)
	.align		4
.L_8:
        /*0034*/ 	.word	index@(_Z20multiplicarMatrices4iiiPKfS0_Pf)
        /*0038*/ 	.word	0x00000020


	//----- nvinfo : EIATTR_FRAME_SIZE
	.align		4
.L_9:
        /*003c*/ 	.byte	0x04, 0x11
        /*003e*/ 	.short	(.L_11 - .L_10)
	.align		4
.L_10:
        /*0040*/ 	.word	index@(_Z20multiplicarMatrices4iiiPKfS0_Pf)
        /*0044*/ 	.word	0x00000000


	//----- nvinfo : EIATTR_REGCOUNT
	.align		4
.L_11:
        /*0048*/ 	.byte	0x04, 0x2f
        /*004a*/ 	.short	(.L_13 - .L_12)
	.align		4
.L_12:
        /*004c*/ 	.word	index@(_Z19multiplicarMatricesiiiPKfS0_Pf)
        /*0050*/ 	.word	0x00000020


	//----- nvinfo : EIATTR_FRAME_SIZE
	.align		4
.L_13:
        /*0054*/ 	.byte	0x04, 0x11
        /*0056*/ 	.short	(.L_15 - .L_14)
	.align		4
.L_14:
        /*0058*/ 	.word	index@(_Z19multiplicarMatricesiiiPKfS0_Pf)
        /*005c*/ 	.word	0x00000000


	//----- nvinfo : EIATTR_MIN_STACK_SIZE
	.align		4
.L_15:
        /*0060*/ 	.byte	0x04, 0x12
        /*0062*/ 	.short	(.L_17 - .L_16)
	.align		4
.L_16:
        /*0064*/ 	.word	index@(_Z19multiplicarMatricesiiiPKfS0_Pf)
        /*0068*/ 	.word	0x00000000


	//----- nvinfo : EIATTR_MIN_STACK_SIZE
	.align		4
.L_17:
        /*006c*/ 	.byte	0x04, 0x12
        /*006e*/ 	.short	(.L_19 - .L_18)
	.align		4
.L_18:
        /*0070*/ 	.word	index@(_Z20multiplicarMatrices4iiiPKfS0_Pf)
        /*0074*/ 	.word	0x00000000


	//----- nvinfo : EIATTR_MIN_STACK_SIZE
	.align		4
.L_19:
        /*0078*/ 	.byte	0x04, 0x12
        /*007a*/ 	.short	(.L_21 - .L_20)
	.align		4
.L_20:
        /*007c*/ 	.word	index@(_Z20multiplicarMatrices3iiiPKfS0_Pf)
        /*0080*/ 	.word	0x00000000


	//----- nvinfo : EIATTR_MIN_STACK_SIZE
	.align		4
.L_21:
        /*0084*/ 	.byte	0x04, 0x12
        /*0086*/ 	.short	(.L_23 - .L_22)
	.align		4
.L_22:
        /*0088*/ 	.word	index@(_Z20multiplicarMatrices2iiiPKfS0_Pf)
        /*008c*/ 	.word	0x00000000
.L_23:


//--------------------- .nv.compat                --------------------------
	.section	.nv.compat,"",@"SHT_CUDA_COMPAT_INFO"
	.align	4
        /*0000*/ 	.byte	0x02, 0x09, 0x00, 0x00, 0x02, 0x02, 0x01, 0x00, 0x02, 0x05, 0x05, 0x00, 0x03, 0x07, 0x01, 0x01
        /*0010*/ 	.byte	0x02, 0x03, 0x00, 0x00, 0x02, 0x06, 0x01, 0x00, 0x04, 0x0b, 0x08, 0x00, 0x09, 0x00, 0x00, 0x00
        /*0020*/ 	.byte	0x00, 0x00, 0x00, 0x00


//--------------------- .nv.info._Z19multiplicarMatricesiiiPKfS0_Pf --------------------------
	.section	.nv.info._Z19multiplicarMatricesiiiPKfS0_Pf,"",@"SHT_CUDA_INFO"
	.sectionflags	@""
	.align	4


	//----- nvinfo : EIATTR_CUDA_API_VERSION
	.align		4
        /*0000*/ 	.byte	0x04, 0x37
        /*0002*/ 	.short	(.L_25 - .L_24)
.L_24:
        /*0004*/ 	.word	0x00000082


	//----- nvinfo : EIATTR_KPARAM_INFO
	.align		4
.L_25:
        /*0008*/ 	.byte	0x04, 0x17
        /*000a*/ 	.short	(.L_27 - .L_26)
.L_26:
        /*000c*/ 	.word	0x00000000
        /*0010*/ 	.short	0x0005
        /*0012*/ 	.short	0x0020
        /*0014*/ 	.byte	0x00, 0xf5, 0x21, 0x00


	//----- nvinfo : EIATTR_KPARAM_INFO
	.align		4
.L_27:
        /*0018*/ 	.byte	0x04, 0x17
        /*001a*/ 	.short	(.L_29 - .L_28)
.L_28:
        /*001c*/ 	.word	0x00000000
        /*0020*/ 	.short	0x0004
        /*0022*/ 	.short	0x0018
        /*0024*/ 	.byte	0x00, 0xf5, 0x21, 0x00


	//----- nvinfo : EIATTR_KPARAM_INFO
	.align		4
.L_29:
        /*0028*/ 	.byte	0x04, 0x17
        /*002a*/ 	.short	(.L_31 - .L_30)
.L_30:
        /*002c*/ 	.word	0x00000000
        /*0030*/ 	.short	0x0003
        /*0032*/ 	.short	0x0010
        /*0034*/ 	.byte	0x00, 0xf5, 0x21, 0x00


	//----- nvinfo : EIATTR_KPARAM_INFO
	.align		4
.L_31:
        /*0038*/ 	.byte	0x04, 0x17
        /*003a*/ 	.short	(.L_33 - .L_32)
.L_32:
        /*003c*/ 	.word	0x00000000
        /*0040*/ 	.short	0x0002
        /*0042*/ 	.short	0x0008
        /*0044*/ 	.byte	0x00, 0xf0, 0x11, 0x00


	//----- nvinfo : EIATTR_KPARAM_INFO
	.align		4
.L_33:
        /*0048*/ 	.byte	0x04, 0x17
        /*004a*/ 	.short	(.L_35 - .L_34)
.L_34:
        /*004c*/ 	.word	0x00000000
        /*0050*/ 	.short	0x0001
        /*0052*/ 	.short	0x0004
        /*0054*/ 	.byte	0x00, 0xf0, 0x11, 0x00


	//----- nvinfo : EIATTR_KPARAM_INFO
	.align		4
.L_35:
        /*0058*/ 	.byte	0x04, 0x17
        /*005a*/ 	.short	(.L_37 - .L_36)
.L_36:
        /*005c*/ 	.word	0x00000000
        /*0060*/ 	.short	0x0000
        /*0062*/ 	.short	0x0000
        /*0064*/ 	.byte	0x00, 0xf0, 0x11, 0x00


	//----- nvinfo : EIATTR_SPARSE_MMA_MASK
	.align		4
.L_37:
        /*0068*/ 	.byte	0x03, 0x50
        /*006a*/ 	.short	0x0000


	//----- nvinfo : EIATTR_MAXREG_COUNT
	.align		4
        /*006c*/ 	.byte	0x03, 0x1b
        /*006e*/ 	.short	0x00ff


	//----- nvinfo : EIATTR_MERCURY_ISA_VERSION
	.align		4
        /*0070*/ 	.byte	0x03, 0x5f
        /*0072*/ 	.short	0x0101


	//----- nvinfo : EIATTR_VRC_CTA_INIT_COUNT
	.align		4
        /*0074*/ 	.byte	0x02, 0x4a
	.zero		1
	.zero		1


	//----- nvinfo : EIATTR_EXIT_INSTR_OFFSETS
	.align		4
        /*0078*/ 	.byte	0x04, 0x1c
        /*007a*/ 	.short	(.L_39 - .L_38)


	//   ....[0]....
.L_38:
        /*007c*/ 	.word	0x000000c0


	//   ....[1]....
        /*0080*/ 	.word	0x000008e0


	//----- nvinfo : EIATTR_CBANK_PARAM_SIZE
	.align		4
.L_39:
        /*0084*/ 	.byte	0x03, 0x19
        /*0086*/ 	.short	0x0028


	//----- nvinfo : EIATTR_PARAM_CBANK
	.align		4
        /*0088*/ 	.byte	0x04, 0x0a
        /*008a*/ 	.short	(.L_41 - .L_40)
	.align		4
.L_40:
        /*008c*/ 	.word	index@(.nv.constant0._Z19multiplicarMatricesiiiPKfS0_Pf)
        /*0090*/ 	.short	0x0380
        /*0092*/ 	.short	0x0028


	//----- nvinfo : EIATTR_SW_WAR
	.align		4
.L_41:
        /*0094*/ 	.byte	0x04, 0x36
        /*0096*/ 	.short	(.L_43 - .L_42)
.L_42:
        /*0098*/ 	.word	0x00000008
.L_43:


//--------------------- .nv.info._Z20multiplicarMatrices4iiiPKfS0_Pf --------------------------
	.section	.nv.info._Z20multiplicarMatrices4iiiPKfS0_Pf,"",@"SHT_CUDA_INFO"
	.sectionflags	@""
	.align	4


	//----- nvinfo : EIATTR_CUDA_API_VERSION
	.align		4
        /*0000*/ 	.byte	0x04, 0x37
        /*0002*/ 	.short	(.L_45 - .L_44)
.L_44:
        /*0004*/ 	.word	0x00000082


	//----- nvinfo : EIATTR_KPARAM_INFO
	.align		4
.L_45:
        /*0008*/ 	.byte	0x04, 0x17
        /*000a*/ 	.short	(.L_47 - .L_46)
.L_46:
        /*000c*/ 	.word	0x00000000
        /*0010*/ 	.short	0x0005
        /*0012*/ 	.short	0x0020
        /*0014*/ 	.byte	0x00, 0xf5, 0x21, 0x00


	//----- nvinfo : EIATTR_KPARAM_INFO
	.align		4
.L_47:
        /*0018*/ 	.byte	0x04, 0x17
        /*001a*/ 	.short	(.L_49 - .L_48)
.L_48:
        /*001c*/ 	.word	0x00000000
        /*0020*/ 	.short	0x0004
        /*0022*/ 	.short	0x0018
        /*0024*/ 	.byte	0x00, 0xf5, 0x21, 0x00


	//----- nvinfo : EIATTR_KPARAM_INFO
	.align		4
.L_49:
        /*0028*/ 	.byte	0x04, 0x17
        /*002a*/ 	.short	(.L_51 - .L_50)
.L_50:
        /*002c*/ 	.word	0x00000000
        /*0030*/ 	.short	0x0003
        /*0032*/ 	.short	0x0010
        /*0034*/ 	.byte	0x00, 0xf5, 0x21, 0x00


	//----- nvinfo : EIATTR_KPARAM_INFO
	.align		4
.L_51:
        /*0038*/ 	.byte	0x04, 0x17
        /*003a*/ 	.short	(.L_53 - .L_52)
.L_52:
        /*003c*/ 	.word	0x00000000
        /*0040*/ 	.short	0x0002
        /*0042*/ 	.short	0x0008
        /*0044*/ 	.byte	0x00, 0xf0, 0x11, 0x00


	//----- nvinfo : EIATTR_KPARAM_INFO
	.align		4
.L_53:
        /*0048*/ 	.byte	0x04, 0x17
        /*004a*/ 	.short	(.L_55 - .L_54)
.L_54:
        /*004c*/ 	.word	0x00000000
        /*0050*/ 	.short	0x0001
        /*0052*/ 	.short	0x0004
        /*0054*/ 	.byte	0x00, 0xf0, 0x11, 0x00


	//----- nvinfo : EIATTR_KPARAM_INFO
	.align		4
.L_55:
        /*0058*/ 	.byte	0x04, 0x17
        /*005a*/ 	.short	(.L_57 - .L_56)
.L_56:
        /*005c*/ 	.word	0x00000000
        /*0060*/ 	.short	0x0000
        /*0062*/ 	.short	0x0000
        /*0064*/ 	.byte	0x00, 0xf0, 0x11, 0x00


	//----- nvinfo : EIATTR_SPARSE_MMA_MASK
	.align		4
.L_57:
        /*0068*/ 	.byte	0x03, 0x50
        /*006a*/ 	.short	0x0000


	//----- nvinfo : EIATTR_MAXREG_COUNT
	.align		4
        /*006c*/ 	.byte	0x03, 0x1b
        /*006e*/ 	.short	0x00ff


	//----- nvinfo : EIATTR_NUM_BARRIERS
	.align		4
        /*0070*/ 	.byte	0x02, 0x4c
        /*0072*/ 	.byte	0x01
	.zero		1


	//----- nvinfo : EIATTR_MERCURY_ISA_VERSION
	.align		4
        /*0074*/ 	.byte	0x03, 0x5f
        /*0076*/ 	.short	0x0101


	//----- nvinfo : EIATTR_VRC_CTA_INIT_COUNT
	.align		4
        /*0078*/ 	.byte	0x02, 0x4a
	.zero		1
	.zero		1


	//----- nvinfo : EIATTR_EXIT_INSTR_OFFSETS
	.align		4
        /*007c*/ 	.byte	0x04, 0x1c
        /*007e*/ 	.short	(.L_59 - .L_58)


	//   ....[0]....
.L_58:
        /*0080*/ 	.word	0x00000c50


	//   ....[1]....
        /*0084*/ 	.word	0x00000ca0


	//----- nvinfo : EIATTR_CRS_STACK_SIZE
	.align		4
.L_59:
        /*0088*/ 	.byte	0x04, 0x1e
        /*008a*/ 	.short	(.L_61 - .L_60)
.L_60:
        /*008c*/ 	.word	0x00000000


	//----- nvinfo : EIATTR_CBANK_PARAM_SIZE
	.align		4
.L_61:
        /*0090*/ 	.byte	0x03, 0x19
        /*0092*/ 	.short	0x0028


	//----- nvinfo : EIATTR_PARAM_CBANK
	.align		4
        /*0094*/ 	.byte	0x04, 0x0a
        /*0096*/ 	.short	(.L_63 - .L_62)
	.align		4
.L_62:
        /*0098*/ 	.word	index@(.nv.constant0._Z20multiplicarMatrices4iiiPKfS0_Pf)
        /*009c*/ 	.short	0x0380
        /*009e*/ 	.short	0x0028


	//----- nvinfo : EIATTR_SW_WAR
	.align		4
.L_63:
        /*00a0*/ 	.byte	0x04, 0x36
        /*00a2*/ 	.short	(.L_65 - .L_64)
.L_64:
        /*00a4*/ 	.word	0x00000008
.L_65:


//--------------------- .nv.info._Z20multiplicarMatrices3iiiPKfS0_Pf --------------------------
	.section	.nv.info._Z20multiplicarMatrices3iiiPKfS0_Pf,"",@"SHT_CUDA_INFO"
	.sectionflags	@""
	.align	4


	//----- nvinfo : EIATTR_CUDA_API_VERSION
	.align		4
        /*0000*/ 	.byte	0x04, 0x37
        /*0002*/ 	.short	(.L_67 - .L_66)
.L_66:
        /*0004*/ 	.word	0x00000082


	//----- nvinfo : EIATTR_KPARAM_INFO
	.align		4
.L_67:
        /*0008*/ 	.byte	0x04, 0x17
        /*000a*/ 	.short	(.L_69 - .L_68)
.L_68:
        /*000c*/ 	.word	0x00000000
        /*0010*/ 	.short	0x0005
        /*0012*/ 	.short	0x0020
        /*0014*/ 	.byte	0x00, 0xf5, 0x21, 0x00


	//----- nvinfo : EIATTR_KPARAM_INFO
	.align		4
.L_69:
        /*0018*/ 	.byte	0x04, 0x17
        /*001a*/ 	.short	(.L_71 - .L_70)
.L_70:
        /*001c*/ 	.word	0x00000000
        /*0020*/ 	.short	0x0004
        /*0022*/ 	.short	0x0018
        /*0024*/ 	.byte	0x00, 0xf5, 0x21, 0x00


	//----- nvinfo : EIATTR_KPARAM_INFO
	.align		4
.L_71:
        /*0028*/ 	.byte	0x04, 0x17
        /*002a*/ 	.short	(.L_73 - .L_72)
.L_72:
        /*002c*/ 	.word	0x00000000
        /*0030*/ 	.short	0x0003
        /*0032*/ 	.short	0x0010
        /*0034*/ 	.byte	0x00, 0xf5, 0x21, 0x00


	//----- nvinfo : EIATTR_KPARAM_INFO
	.align		4
.L_73:
        /*0038*/ 	.byte	0x04, 0x17
        /*003a*/ 	.short	(.L_75 - .L_74)
.L_74:
        /*003c*/ 	.word	0x00000000
        /*0040*/ 	.short	0x0002
        /*0042*/ 	.short	0x0008
        /*0044*/ 	.byte	0x00, 0xf0, 0x11, 0x00


	//----- nvinfo : EIATTR_KPARAM_INFO
	.align		4
.L_75:
        /*0048*/ 	.byte	0x04, 0x17
        /*004a*/ 	.short	(.L_77 - .L_76)
.L_76:
        /*004c*/ 	.word	0x00000000
        /*0050*/ 	.short	0x0001
        /*0052*/ 	.short	0x0004
        /*0054*/ 	.byte	0x00, 0xf0, 0x11, 0x00


	//----- nvinfo : EIATTR_KPARAM_INFO
	.align		4
.L_77:
        /*0058*/ 	.byte	0x04, 0x17
        /*005a*/ 	.short	(.L_79 - .L_78)
.L_78:
        /*005c*/ 	.word	0x00000000
        /*0060*/ 	.short	0x0000
        /*0062*/ 	.short	0x0000
        /*0064*/ 	.byte	0x00, 0xf0, 0x11, 0x00


	//----- nvinfo : EIATTR_SPARSE_MMA_MASK
	.align		4
.L_79:
        /*0068*/ 	.byte	0x03, 0x50
        /*006a*/ 	.short	0x0000


	//----- nvinfo : EIATTR_MAXREG_COUNT
	.align		4
        /*006c*/ 	.byte	0x03, 0x1b
        /*006e*/ 	.short	0x00ff


	//----- nvinfo : EIATTR_MERCURY_ISA_VERSION
	.align		4
        /*0070*/ 	.byte	0x03, 0x5f
        /*0072*/ 	.short	0x0101


	//----- nvinfo : EIATTR_VRC_CTA_INIT_COUNT
	.align		4
        /*0074*/ 	.byte	0x02, 0x4a
	.zero		1
	.zero		1


	//----- nvinfo : EIATTR_EXIT_INSTR_OFFSETS
	.align		4
        /*0078*/ 	.byte	0x04, 0x1c
        /*007a*/ 	.short	(.L_81 - .L_80)


	//   ....[0]....
.L_80:
        /*007c*/ 	.word	0x000000e0


	//   ....[1]....
        /*0080*/ 	.word	0x00000900


	//----- nvinfo : EIATTR_CBANK_PARAM_SIZE
	.align		4
.L_81:
        /*0084*/ 	.byte	0x03, 0x19
        /*0086*/ 	.short	0x0028


	//----- nvinfo : EIATTR_PARAM_CBANK
	.align		4
        /*0088*/ 	.byte	0x04, 0x0a
        /*008a*/ 	.short	(.L_83 - .L_82)
	.align		4
.L_82:
        /*008c*/ 	.word	index@(.nv.constant0._Z20multiplicarMatrices3iiiPKfS0_Pf)
        /*0090*/ 	.short	0x0380
        /*0092*/ 	.short	0x0028


	//----- nvinfo : EIATTR_SW_WAR
	.align		4
.L_83:
        /*0094*/ 	.byte	0x04, 0x36
        /*0096*/ 	.short	(.L_85 - .L_84)
.L_84:
        /*0098*/ 	.word	0x00000008
.L_85:


//--------------------- .nv.info._Z20multiplicarMatrices2iiiPKfS0_Pf --------------------------
	.section	.nv.info._Z20multiplicarMatrices2iiiPKfS0_Pf,"",@"SHT_CUDA_INFO"
	.sectionflags	@""
	.align	4


	//----- nvinfo : EIATTR_CUDA_API_VERSION
	.align		4
        /*0000*/ 	.byte	0x04, 0x37
        /*0002*/ 	.short	(.L_87 - .L_86)
.L_86:
        /*0004*/ 	.word	0x00000082


	//----- nvinfo : EIATTR_KPARAM_INFO
	.align		4
.L_87:
        /*0008*/ 	.byte	0x04, 0x17
        /*000a*/ 	.short	(.L_89 - .L_88)
.L_88:
        /*000c*/ 	.word	0x00000000
        /*0010*/ 	.short	0x0005
        /*0012*/ 	.short	0x0020
        /*0014*/ 	.byte	0x00, 0xf5, 0x21, 0x00


	//----- nvinfo : EIATTR_KPARAM_INFO
	.align		4
.L_89:
        /*0018*/ 	.byte	0x04, 0x17
        /*001a*/ 	.short	(.L_91 - .L_90)
.L_90:
        /*001c*/ 	.word	0x00000000
        /*0020*/ 	.short	0x0004
        /*0022*/ 	.short	0x0018
        /*0024*/ 	.byte	0x00, 0xf5, 0x21, 0x00


	//----- nvinfo : EIATTR_KPARAM_INFO
	.align		4
.L_91:
        /*0028*/ 	.byte	0x04, 0x17
        /*002a*/ 	.short	(.L_93 - .L_92)
.L_92:
        /*002c*/ 	.word	0x00000000
        /*0030*/ 	.short	0x0003
        /*0032*/ 	.short	0x0010
        /*0034*/ 	.byte	0x00, 0xf5, 0x21, 0x00


	//----- nvinfo : EIATTR_KPARAM_INFO
	.align		4
.L_93:
        /*0038*/ 	.byte	0x04, 0x17
        /*003a*/ 	.short	(.L_95 - .L_94)
.L_94:
        /*003c*/ 	.word	0x00000000
        /*0040*/ 	.short	0x0002
        /*0042*/ 	.short	0x0008
        /*0044*/ 	.byte	0x00, 0xf0, 0x11, 0x00


	//----- nvinfo : EIATTR_KPARAM_INFO
	.align		4
.L_95:
        /*0048*/ 	.byte	0x04, 0x17
        /*004a*/ 	.short	(.L_97 - .L_96)
.L_96:
        /*004c*/ 	.word	0x00000000
        /*0050*/ 	.short	0x0001
        /*0052*/ 	.short	0x0004
        /*0054*/ 	.byte	0x00, 0xf0, 0x11, 0x00


	//----- nvinfo : EIATTR_KPARAM_INFO
	.align		4
.L_97:
        /*0058*/ 	.byte	0x04, 0x17
        /*005a*/ 	.short	(.L_99 - .L_98)
.L_98:
        /*005c*/ 	.word	0x00000000
        /*0060*/ 	.short	0x0000
        /*0062*/ 	.short	0x0000
        /*0064*/ 	.byte	0x00, 0xf0, 0x11, 0x00


	//----- nvinfo : EIATTR_SPARSE_MMA_MASK
	.align		4
.L_99:
        /*0068*/ 	.byte	0x03, 0x50
        /*006a*/ 	.short	0x0000


	//----- nvinfo : EIATTR_MAXREG_COUNT
	.align		4
        /*006c*/ 	.byte	0x03, 0x1b
        /*006e*/ 	.short	0x00ff


	//----- nvinfo : EIATTR_NUM_BARRIERS
	.align		4
        /*0070*/ 	.byte	0x02, 0x4c
        /*0072*/ 	.byte	0x01
	.zero		1


	//----- nvinfo : EIATTR_MERCURY_ISA_VERSION
	.align		4
        /*0074*/ 	.byte	0x03, 0x5f
        /*0076*/ 	.short	0x0101


	//----- nvinfo : EIATTR_VRC_CTA_INIT_COUNT
	.align		4
        /*0078*/ 	.byte	0x02, 0x4a
	.zero		1
	.zero		1


	//----- nvinfo : EIATTR_EXIT_INSTR_OFFSETS
	.align		4
        /*007c*/ 	.byte	0x04, 0x1c
        /*007e*/ 	.short	(.L_101 - .L_100)


	//   ....[0]....
.L_100:
        /*0080*/ 	.word	0x00000260


	//   ....[1]....
        /*0084*/ 	.word	0x00000900


	//----- nvinfo : EIATTR_CBANK_PARAM_SIZE
	.align		4
.L_101:
        /*0088*/ 	.byte	0x03, 0x19
        /*008a*/ 	.short	0x0028


	//----- nvinfo : EIATTR_PARAM_CBANK
	.align		4
        /*008c*/ 	.byte	0x04, 0x0a
        /*008e*/ 	.short	(.L_103 - .L_102)
	.align		4
.L_102:
        /*0090*/ 	.word	index@(.nv.constant0._Z20multiplicarMatrices2iiiPKfS0_Pf)
        /*0094*/ 	.short	0x0380
        /*0096*/ 	.short	0x0028


	//----- nvinfo : EIATTR_SW_WAR
	.align		4
.L_103:
        /*0098*/ 	.byte	0x04, 0x36
        /*009a*/ 	.short	(.L_105 - .L_104)
.L_104:
        /*009c*/ 	.word	0x00000008
.L_105:


//--------------------- .nv.callgraph             --------------------------
	.section	.nv.callgraph,"",@"SHT_CUDA_CALLGRAPH"
	.align	4
	.sectionentsize	8
	.align		4
        /*0000*/ 	.word	0x00000000
	.align		4
        /*0004*/ 	.word	0xffffffff
	.align		4
        /*0008*/ 	.word	0x00000000
	.align		4
        /*000c*/ 	.word	0xfffffffe
	.align		4
        /*0010*/ 	.word	0x00000000
	.align		4
        /*0014*/ 	.word	0xfffffffd
	.align		4
        /*0018*/ 	.word	0x00000000
	.align		4
        /*001c*/ 	.word	0xfffffffc


//--------------------- .text._Z19multiplicarMatricesiiiPKfS0_Pf --------------------------
	.section	.text._Z19multiplicarMatricesiiiPKfS0_Pf,"ax",@progbits
	.align	128
        .global         _Z19multiplicarMatricesiiiPKfS0_Pf
        .type           _Z19multiplicarMatricesiiiPKfS0_Pf,@function
        .size           _Z19multiplicarMatricesiiiPKfS0_Pf,(.L_x_28 - _Z19multiplicarMatricesiiiPKfS0_Pf)
        .other          _Z19multiplicarMatricesiiiPKfS0_Pf,@"STO_CUDA_ENTRY STV_DEFAULT"
_Z19multiplicarMatricesiiiPKfS0_Pf:
.text._Z19multiplicarMatricesiiiPKfS0_Pf:
[----:B------:R-:W-:Y:S01]  /*0000*/  LDC R1, c[0x0][0x37c] ;  /* 0x0000df00ff017b82 */ /* 0x000fe20000000800 */
[----:B------:R-:W0:Y:S07]  /*0010*/  S2R R5, SR_TID.X ;  /* 0x0000000000057919 */ /* 0x000e2e0000002100 */
[----:B------:R-:W1:Y:S01]  /*0020*/  LDC R19, c[0x0][0x364] ;  /* 0x0000d900ff137b82 */ /* 0x000e620000000800 */
[----:B------:R-:W1:Y:S07]  /*0030*/  S2R R4, SR_TID.Y ;  /* 0x0000000000047919 */ /* 0x000e6e0000002200 */
[----:B------:R-:W0:Y:S08]  /*0040*/  S2UR UR5, SR_CTAID.X ;  /* 0x00000000000579c3 */ /* 0x000e300000002500 */
[----:B------:R-:W0:Y:S08]  /*0050*/  LDC R0, c[0x0][0x360] ;  /* 0x0000d800ff007b82 */ /* 0x000e300000000800 */
[----:B------:R-:W1:Y:S08]  /*0060*/  S2UR UR4, SR_CTAID.Y ;  /* 0x00000000000479c3 */ /* 0x000e700000002600 */
[----:B------:R-:W2:Y:S01]  /*0070*/  LDC.64 R2, c[0x0][0x380] ;  /* 0x0000e000ff027b82 */ /* 0x000ea20000000a00 */
[----:B0-----:R-:W-:-:S02]  /*0080*/  IMAD R0, R0, UR5, R5 ;  /* 0x0000000500007c24 */ /* 0x001fc4000f8e0205 */
[----:B-1----:R-:W-:-:S03]  /*0090*/  IMAD R19, R19, UR4, R4 ;  /* 0x0000000413137c24 */ /* 0x002fc6000f8e0204 */
[----:B--2---:R-:W-:-:S04]  /*00a0*/  ISETP.GE.AND P0, PT, R0, R3, PT ;  /* 0x000000030000720c */ /* 0x004fc80003f06270 */
[----:B------:R-:W-:-:S13]  /*00b0*/  ISETP.GE.OR P0, PT, R19, R2, P0 ;  /* 0x000000021300720c */ /* 0x000fda0000706670 */
[----:B------:R-:W-:Y:S05]  /*00c0*/  @P0 EXIT ;  /* 0x000000000000094d */ /* 0x000fea0003800000 */
[----:B------:R-:W0:Y:S01]  /*00d0*/  LDC R2, c[0x0][0x388] ;  /* 0x0000e200ff027b82 */ /* 0x000e220000000800 */
[----:B------:R-:W1:Y:S01]  /*00e0*/  LDCU.64 UR4, c[0x0][0x358] ;  /* 0x00006b00ff0477ac */ /* 0x000e620008000a00 */
[----:B------:R-:W-:Y:S01]  /*00f0*/  HFMA2 R24, -RZ, RZ, 0, 0 ;  /* 0x00000000ff187431 */ /* 0x000fe200000001ff */
[----:B0-----:R-:W-:-:S13]  /*0100*/  ISETP.GE.AND P0, PT, R2, 0x1, PT ;  /* 0x000000010200780c */ /* 0x001fda0003f06270 */
[----:B-1----:R-:W-:Y:S05]  /*0110*/  @!P0 BRA `(.L_x_0) ;  /* 0x0000000400e08947 */ /* 0x002fea0003800000 */
[C---:B------:R-:W-:Y:S01]  /*0120*/  ISETP.GE.U32.AND P1, PT, R2.reuse, 0x8, PT ;  /* 0x000000080200780c */ /* 0x040fe20003f26070 */
[----:B------:R-:W-:Y:S01]  /*0130*/  IMAD R20, R19, R2, RZ ;  /* 0x0000000213147224 */ /* 0x000fe200078e02ff */
[----:B------:R-:W-:Y:S02]  /*0140*/  LOP3.LUT R27, R2, 0x7, RZ, 0xc0, !PT ;  /* 0x00000007021b7812 */ /* 0x000fe400078ec0ff */
[----:B------:R-:W-:Y:S02]  /*0150*/  MOV R24, RZ ;  /* 0x000000ff00187202 */ /* 0x000fe40000000f00 */
[----:B------:R-:W-:Y:S02]  /*0160*/  ISETP.NE.AND P0, PT, R27, RZ, PT ;  /* 0x000000ff1b00720c */ /* 0x000fe40003f05270 */
[----:B------:R-:W-:-:S05]  /*0170*/  MOV R21, RZ ;  /* 0x000000ff00157202 */ /* 0x000fca0000000f00 */
[----:B------:R-:W-:Y:S06]  /*0180*/  @!P1 BRA `(.L_x_1) ;  /* 0x0000000000c49947 */ /* 0x000fec0003800000 */
[----:B------:R-:W0:Y:S01]  /*0190*/  LDC.64 R4, c[0x0][0x390] ;  /* 0x0000e400ff047b82 */ /* 0x000e220000000a00 */
[----:B------:R-:W-:Y:S02]  /*01a0*/  LOP3.LUT R21, R2, 0x7ffffff8, RZ, 0xc0, !PT ;  /* 0x7ffffff802157812 */ /* 0x000fe400078ec0ff */
[----:B------:R-:W-:Y:S02]  /*01b0*/  MOV R24, RZ ;  /* 0x000000ff00187202 */ /* 0x000fe40000000f00 */
[----:B------:R-:W-:Y:S02]  /*01c0*/  MOV R18, R0 ;  /* 0x0000000000127202 */ /* 0x000fe40000000f00 */
[----:B------:R-:W-:Y:S01]  /*01d0*/  IADD3 R22, PT, PT, -R21, RZ, RZ ;  /* 0x000000ff15167210 */ /* 0x000fe20007ffe1ff */
[----:B0-----:R-:W-:-:S03]  /*01e0*/  IMAD.WIDE.U32 R4, R20, 0x4, R4 ;  /* 0x0000000414047825 */ /* 0x001fc600078e0004 */
[----:B------:R-:W-:-:S04]  /*01f0*/  IADD3 R6, P1, PT, R4, 0x10, RZ ;  /* 0x0000001004067810 */ /* 0x000fc80007f3e0ff */
[----:B------:R-:W-:-:S09]  /*0200*/  IADD3.X R7, PT, PT, RZ, R5, RZ, P1, !PT ;  /* 0x00000005ff077210 */ /* 0x000fd20000ffe4ff */
.L_x_2:
[----:B------:R-:W0:Y:S01]  /*0210*/  LDC.64 R16, c[0x0][0x398] ;  /* 0x0000e600ff107b82 */ /* 0x000e220000000a00 */
[----:B------:R-:W-:Y:S02]  /*0220*/  MOV R4, R6 ;  /* 0x0000000600047202 */ /* 0x000fe40000000f00 */
[----:B------:R-:W-:-:S05]  /*0230*/  MOV R5, R7 ;  /* 0x0000000700057202 */ /* 0x000fca0000000f00 */
[----:B------:R-:W2:Y:S04]  /*0240*/  LDG.E R25, desc[UR4][R4.64+-0x10] ;  /* 0xfffff00404197981 */ /* 0x000ea8000c1e1900 */
[----:B------:R-:W3:Y:S04]  /*0250*/  LDG.E R23, desc[UR4][R4.64+-0xc] ;  /* 0xfffff40404177981 */ /* 0x000ee8000c1e1900 */
[----:B------:R-:W4:Y:S04]  /*0260*/  LDG.E R29, desc[UR4][R4.64+-0x8] ;  /* 0xfffff804041d7981 */ /* 0x000f28000c1e1900 */
[----:B------:R-:W5:Y:S01]  /*0270*/  LDG.E R28, desc[UR4][R4.64+-0x4] ;  /* 0xfffffc04041c7981 */ /* 0x000f62000c1e1900 */
[----:B0-----:R-:W-:-:S05]  /*0280*/  IMAD.WIDE R16, R18, 0x4, R16 ;  /* 0x0000000412107825 */ /* 0x001fca00078e0210 */
[----:B------:R0:W2:Y:S01]  /*0290*/  LDG.E R26, desc[UR4][R16.64] ;  /* 0x00000004101a7981 */ /* 0x0000a2000c1e1900 */
[----:B------:R-:W-:-:S04]  /*02a0*/  IMAD.WIDE R14, R3, 0x4, R16 ;  /* 0x00000004030e7825 */ /* 0x000fc800078e0210 */
[C---:B------:R-:W-:Y:S02]  /*02b0*/  IMAD.WIDE R6, R3.reuse, 0x4, R14 ;  /* 0x0000000403067825 */ /* 0x040fe400078e020e */
[----:B------:R-:W3:Y:S02]  /*02c0*/  LDG.E R14, desc[UR4][R14.64] ;  /* 0x000000040e0e7981 */ /* 0x000ee4000c1e1900 */
[C---:B------:R-:W-:Y:S02]  /*02d0*/  IMAD.WIDE R10, R3.reuse, 0x4, R6 ;  /* 0x00000004030a7825 */ /* 0x040fe400078e0206 */
[----:B------:R-:W4:Y:S02]  /*02e0*/  LDG.E R6, desc[UR4][R6.64] ;  /* 0x0000000406067981 */ /* 0x000f24000c1e1900 */
[C---:B------:R-:W-:Y:S02]  /*02f0*/  IMAD.WIDE R8, R3.reuse, 0x4, R10 ;  /* 0x0000000403087825 */ /* 0x040fe400078e020a */
[----:B------:R-:W5:Y:S02]  /*0300*/  LDG.E R10, desc[UR4][R10.64] ;  /* 0x000000040a0a7981 */ /* 0x000f64000c1e1900 */
[----:B------:R-:W-:-:S02]  /*0310*/  IMAD.WIDE R12, R3, 0x4, R8 ;  /* 0x00000004030c7825 */ /* 0x000fc400078e0208 */
[----:B------:R-:W5:Y:S04]  /*0320*/  LDG.E R7, desc[UR4][R4.64] ;  /* 0x0000000404077981 */ /* 0x000f68000c1e1900 */
[----:B------:R-:W5:Y:S01]  /*0330*/  LDG.E R8, desc[UR4][R8.64] ;  /* 0x0000000408087981 */ /* 0x000f62000c1e1900 */
[----:B0-----:R-:W-:-:S03]  /*0340*/  IMAD.WIDE R16, R3, 0x4, R12 ;  /* 0x0000000403107825 */ /* 0x001fc600078e020c */
[----:B------:R-:W5:Y:S04]  /*0350*/  LDG.E R12, desc[UR4][R12.64] ;  /* 0x000000040c0c7981 */ /* 0x000f68000c1e1900 */
[----:B------:R-:W5:Y:S04]  /*0360*/  LDG.E R15, desc[UR4][R16.64] ;  /* 0x00000004100f7981 */ /* 0x000f68000c1e1900 */
[----:B------:R-:W5:Y:S04]  /*0370*/  LDG.E R9, desc[UR4][R4.64+0x4] ;  /* 0x0000040404097981 */ /* 0x000f68000c1e1900 */
[----:B------:R-:W5:Y:S01]  /*0380*/  LDG.E R11, desc[UR4][R4.64+0xc] ;  /* 0x00000c04040b7981 */ /* 0x000f62000c1e1900 */
[----:B--2---:R-:W-:Y:S01]  /*0390*/  FFMA R26, R25, R26, R24 ;  /* 0x0000001a191a7223 */ /* 0x004fe20000000018 */
[----:B------:R-:W-:-:S02]  /*03a0*/  IMAD.WIDE R24, R3, 0x4, R16 ;  /* 0x0000000403187825 */ /* 0x000fc400078e0210 */
[----:B------:R-:W2:Y:S04]  /*03b0*/  LDG.E R16, desc[UR4][R4.64+0x8] ;  /* 0x0000080404107981 */ /* 0x000ea8000c1e1900 */
[----:B------:R-:W2:Y:S01]  /*03c0*/  LDG.E R24, desc[UR4][R24.64] ;  /* 0x0000000418187981 */ /* 0x000ea2000c1e1900 */
[----:B---3--:R-:W-:Y:S01]  /*03d0*/  FFMA R14, R23, R14, R26 ;  /* 0x0000000e170e7223 */ /* 0x008fe2000000001a */
[----:B------:R-:W-:-:S03]  /*03e0*/  IADD3 R22, PT, PT, R22, 0x8, RZ ;  /* 0x0000000816167810 */ /* 0x000fc60007ffe0ff */
[----:B----4-:R-:W-:Y:S01]  /*03f0*/  FFMA R29, R29, R6, R14 ;  /* 0x000000061d1d7223 */ /* 0x010fe2000000000e */
[----:B------:R-:W-:-:S03]  /*0400*/  ISETP.NE.AND P1, PT, R22, RZ, PT ;  /* 0x000000ff1600720c */ /* 0x000fc60003f25270 */
[----:B-----5:R-:W-:Y:S01]  /*0410*/  FFMA R10, R28, R10, R29 ;  /* 0x0000000a1c0a7223 */ /* 0x020fe2000000001d */
[----:B------:R-:W-:-:S03]  /*0420*/  IADD3 R6, P2, PT, R4, 0x20, RZ ;  /* 0x0000002004067810 */ /* 0x000fc60007f5e0ff */
[----:B------:R-:W-:Y:S01]  /*0430*/  FFMA R8, R7, R8, R10 ;  /* 0x0000000807087223 */ /* 0x000fe2000000000a */
[----:B------:R-:W-:Y:S02]  /*0440*/  IADD3.X R7, PT, PT, RZ, R5, RZ, P2, !PT ;  /* 0x00000005ff077210 */ /* 0x000fe400017fe4ff */
[----:B------:R-:W-:Y:S01]  /*0450*/  LEA R18, R3, R18, 0x3 ;  /* 0x0000001203127211 */ /* 0x000fe200078e18ff */
[----:B------:R-:W-:-:S04]  /*0460*/  FFMA R9, R9, R12, R8 ;  /* 0x0000000c09097223 */ /* 0x000fc80000000008 */
[----:B--2---:R-:W-:-:S04]  /*0470*/  FFMA R16, R16, R15, R9 ;  /* 0x0000000f10107223 */ /* 0x004fc80000000009 */
[----:B------:R-:W-:Y:S01]  /*0480*/  FFMA R24, R11, R24, R16 ;  /* 0x000000180b187223 */ /* 0x000fe20000000010 */
[----:B------:R-:W-:Y:S06]  /*0490*/  @P1 BRA `(.L_x_2) ;  /* 0xfffffffc005c1947 */ /* 0x000fec000383ffff */
.L_x_1:
[----:B------:R-:W-:Y:S05]  /*04a0*/  @!P0 BRA `(.L_x_0) ;  /* 0x0000000000fc8947 */ /* 0x000fea0003800000 */
[----:B------:R-:W-:Y:S02]  /*04b0*/  ISETP.GE.U32.AND P1, PT, R27, 0x4, PT ;  /* 0x000000041b00780c */ /* 0x000fe40003f26070 */
[----:B------:R-:W-:-:S04]  /*04c0*/  LOP3.LUT R16, R2, 0x3, RZ, 0xc0, !PT ;  /* 0x0000000302107812 */ /* 0x000fc800078ec0ff */
[----:B------:R-:W-:-:S07]  /*04d0*/  ISETP.NE.AND P0, PT, R16, RZ, PT ;  /* 0x000000ff1000720c */ /* 0x000fce0003f05270 */
[----:B------:R-:W-:Y:S06]  /*04e0*/  @!P1 BRA `(.L_x_3) ;  /* 0x00000000006c9947 */ /* 0x000fec0003800000 */
[----:B------:R-:W0:Y:S01]  /*04f0*/  LDC.64 R6, c[0x0][0x398] ;  /* 0x0000e600ff067b82 */ /* 0x000e220000000a00 */
[----:B------:R-:W1:Y:S01]  /*0500*/  LDCU.64 UR6, c[0x0][0x390] ;  /* 0x00007200ff0677ac */ /* 0x000e620008000a00 */
[----:B------:R-:W-:Y:S01]  /*0510*/  IMAD R9, R21, R3, R0 ;  /* 0x0000000315097224 */ /* 0x000fe200078e0200 */
[CC--:B------:R-:W-:Y:S02]  /*0520*/  IADD3 R5, PT, PT, R20.reuse, R21.reuse, RZ ;  /* 0x0000001514057210 */ /* 0x0c0fe40007ffe0ff */
[----:B------:R-:W-:-:S03]  /*0530*/  IADD3 R10, P1, PT, R20, R21, RZ ;  /* 0x00000015140a7210 */ /* 0x000fc60007f3e0ff */
[----:B------:R-:W2:Y:S01]  /*0540*/  LDC.64 R14, c[0x0][0x390] ;  /* 0x0000e400ff0e7b82 */ /* 0x000ea20000000a00 */
[----:B0-----:R-:W-:-:S04]  /*0550*/  IMAD.WIDE R6, R9, 0x4, R6 ;  /* 0x0000000409067825 */ /* 0x001fc800078e0206 */
[----:B------:R-:W-:Y:S02]  /*0560*/  IMAD.WIDE R8, R3, 0x4, R6 ;  /* 0x0000000403087825 */ /* 0x000fe400078e0206 */
[----:B------:R-:W3:Y:S02]  /*0570*/  LDG.E R6, desc[UR4][R6.64] ;  /* 0x0000000406067981 */ /* 0x000ee4000c1e1900 */
[----:B--2---:R-:W-:Y:S01]  /*0580*/  IMAD.WIDE.U32 R14, R5, 0x4, R14 ;  /* 0x00000004050e7825 */ /* 0x004fe200078e000e */
[----:B------:R-:W-:Y:S02]  /*0590*/  IADD3.X R5, PT, PT, RZ, RZ, RZ, P1, !PT ;  /* 0x000000ffff057210 */ /* 0x000fe40000ffe4ff */
[----:B-1----:R-:W-:-:S03]  /*05a0*/  LEA R4, P1, R10, UR6, 0x2 ;  /* 0x000000060a047c11 */ /* 0x002fc6000f8210ff */
[----:B------:R-:W3:Y:S01]  /*05b0*/  LDG.E R15, desc[UR4][R14.64] ;  /* 0x000000040e0f7981 */ /* 0x000ee2000c1e1900 */
[----:B------:R-:W-:Y:S01]  /*05c0*/  LEA.HI.X R5, R10, UR7, R5, 0x2, P1 ;  /* 0x000000070a057c11 */ /* 0x000fe200088f1405 */
[C---:B------:R-:W-:Y:S02]  /*05d0*/  IMAD.WIDE R10, R3.reuse, 0x4, R8 ;  /* 0x00000004030a7825 */ /* 0x040fe400078e0208 */
[----:B------:R-:W2:Y:S04]  /*05e0*/  LDG.E R8, desc[UR4][R8.64] ;  /* 0x0000000408087981 */ /* 0x000ea8000c1e1900 */
[----:B------:R-:W2:Y:S01]  /*05f0*/  LDG.E R17, desc[UR4][R4.64+0x4] ;  /* 0x0000040404117981 */ /* 0x000ea2000c1e1900 */
[----:B------:R-:W-:-:S03]  /*0600*/  IMAD.WIDE R12, R3, 0x4, R10 ;  /* 0x00000004030c7825 */ /* 0x000fc600078e020a */
[----:B------:R-:W4:Y:S04]  /*0610*/  LDG.E R22, desc[UR4][R10.64] ;  /* 0x000000040a167981 */ /* 0x000f28000c1e1900 */
[----:B------:R-:W4:Y:S04]  /*0620*/  LDG.E R18, desc[UR4][R4.64+0x8] ;  /* 0x0000080404127981 */ /* 0x000f28000c1e1900 */
[----:B------:R-:W5:Y:S04]  /*0630*/  LDG.E R26, desc[UR4][R4.64+0xc] ;  /* 0x00000c04041a7981 */ /* 0x000f68000c1e1900 */
[----:B------:R-:W5:Y:S01]  /*0640*/  LDG.E R12, desc[UR4][R12.64] ;  /* 0x000000040c0c7981 */ /* 0x000f62000c1e1900 */
[----:B------:R-:W-:Y:S01]  /*0650*/  IADD3 R21, PT, PT, R21, 0x4, RZ ;  /* 0x0000000415157810 */ /* 0x000fe20007ffe0ff */
[----:B---3--:R-:W-:-:S04]  /*0660*/  FFMA R24, R15, R6, R24 ;  /* 0x000000060f187223 */ /* 0x008fc80000000018 */
[----:B--2---:R-:W-:-:S04]  /*0670*/  FFMA R17, R17, R8, R24 ;  /* 0x0000000811117223 */ /* 0x004fc80000000018 */
[----:B----4-:R-:W-:-:S04]  /*0680*/  FFMA R17, R18, R22, R17 ;  /* 0x0000001612117223 */ /* 0x010fc80000000011 */
[----:B-----5:R-:W-:-:S07]  /*0690*/  FFMA R24, R26, R12, R17 ;  /* 0x0000000c1a187223 */ /* 0x020fce0000000011 */
.L_x_3:
[----:B------:R-:W-:Y:S05]  /*06a0*/  @!P0 BRA `(.L_x_0) ;  /* 0x00000000007c8947 */ /* 0x000fea0003800000 */
[----:B------:R-:W-:Y:S01]  /*06b0*/  ISETP.NE.AND P1, PT, R16, 0x1, PT ;  /* 0x000000011000780c */ /* 0x000fe20003f25270 */
[----:B------:R-:W0:Y:S01]  /*06c0*/  LDC.64 R12, c[0x0][0x390] ;  /* 0x0000e400ff0c7b82 */ /* 0x000e220000000a00 */
[----:B------:R-:W-:-:S04]  /*06d0*/  LOP3.LUT R2, R2, 0x1, RZ, 0xc0, !PT ;  /* 0x0000000102027812 */ /* 0x000fc800078ec0ff */
[----:B------:R-:W-:-:S03]  /*06e0*/  ISETP.NE.U32.AND P0, PT, R2, 0x1, PT ;  /* 0x000000010200780c */ /* 0x000fc60003f05070 */
[----:B------:R-:W1:Y:S04]  /*06f0*/  LDC.64 R10, c[0x0][0x398] ;  /* 0x0000e600ff0a7b82 */ /* 0x000e680000000a00 */
[CC--:B------:R-:W-:Y:S02]  /*0700*/  @P1 IADD3 R15, PT, PT, R20.reuse, R21.reuse, RZ ;  /* 0x00000015140f1210 */ /* 0x0c0fe40007ffe0ff */
[----:B------:R-:W-:Y:S02]  /*0710*/  @P1 IADD3 R2, P2, PT, R20, R21, RZ ;  /* 0x0000001514021210 */ /* 0x000fe40007f5e0ff */
[----:B------:R-:W2:Y:S02]  /*0720*/  @P1 LDC.64 R4, c[0x0][0x390] ;  /* 0x0000e400ff041b82 */ /* 0x000ea40000000a00 */
[----:B------:R-:W-:-:S06]  /*0730*/  @P1 IADD3.X R14, PT, PT, RZ, RZ, RZ, P2, !PT ;  /* 0x000000ffff0e1210 */ /* 0x000fcc00017fe4ff */
[----:B------:R-:W3:Y:S01]  /*0740*/  LDC.64 R6, c[0x0][0x390] ;  /* 0x0000e400ff067b82 */ /* 0x000ee20000000a00 */
[----:B0-----:R-:W-:-:S04]  /*0750*/  @P1 IMAD.WIDE.U32 R12, R15, 0x4, R12 ;  /* 0x000000040f0c1825 */ /* 0x001fc800078e000c */
[C---:B------:R-:W-:Y:S01]  /*0760*/  @P1 IMAD R15, R21.reuse, R3, R0 ;  /* 0x00000003150f1224 */ /* 0x040fe200078e0200 */
[----:B------:R-:W-:Y:S01]  /*0770*/  @P1 IADD3 R21, PT, PT, R21, 0x2, RZ ;  /* 0x0000000215151810 */ /* 0x000fe20007ffe0ff */
[----:B------:R-:W4:Y:S01]  /*0780*/  @P1 LDG.E R13, desc[UR4][R12.64] ;  /* 0x000000040c0d1981 */ /* 0x000f22000c1e1900 */
[----:B------:R-:W0:Y:S01]  /*0790*/  LDC.64 R8, c[0x0][0x398] ;  /* 0x0000e600ff087b82 */ /* 0x000e220000000a00 */
[----:B-1----:R-:W-:Y:S01]  /*07a0*/  @P1 IMAD.WIDE R10, R15, 0x4, R10 ;  /* 0x000000040f0a1825 */ /* 0x002fe200078e020a */
[----:B------:R-:W-:Y:S02]  /*07b0*/  @!P0 IADD3 R17, PT, PT, R20, R21, RZ ;  /* 0x0000001514118210 */ /* 0x000fe40007ffe0ff */
[----:B--2---:R-:W-:Y:S01]  /*07c0*/  @P1 LEA R4, P2, R2, R4, 0x2 ;  /* 0x0000000402041211 */ /* 0x004fe200078410ff */
[----:B------:R-:W-:-:S03]  /*07d0*/  @!P0 IMAD R21, R21, R3, R0 ;  /* 0x0000000315158224 */ /* 0x000fc600078e0200 */
[----:B------:R-:W-:Y:S01]  /*07e0*/  @P1 LEA.HI.X R5, R2, R5, R14, 0x2, P2 ;  /* 0x0000000502051211 */ /* 0x000fe200010f140e */
[----:B------:R-:W-:Y:S01]  /*07f0*/  @P1 IMAD.WIDE R14, R3, 0x4, R10 ;  /* 0x00000004030e1825 */ /* 0x000fe200078e020a */
[----:B------:R-:W4:Y:S03]  /*0800*/  @P1 LDG.E R2, desc[UR4][R10.64] ;  /* 0x000000040a021981 */ /* 0x000f26000c1e1900 */
[----:B---3--:R-:W-:Y:S01]  /*0810*/  @!P0 IMAD.WIDE.U32 R6, R17, 0x4, R6 ;  /* 0x0000000411068825 */ /* 0x008fe200078e0006 */
[----:B------:R-:W2:Y:S04]  /*0820*/  @P1 LDG.E R5, desc[UR4][R4.64+0x4] ;  /* 0x0000040404051981 */ /* 0x000ea8000c1e1900 */
[----:B------:R-:W2:Y:S01]  /*0830*/  @P1 LDG.E R14, desc[UR4][R14.64] ;  /* 0x000000040e0e1981 */ /* 0x000ea2000c1e1900 */
[----:B0-----:R-:W-:-:S03]  /*0840*/  @!P0 IMAD.WIDE R8, R21, 0x4, R8 ;  /* 0x0000000415088825 */ /* 0x001fc600078e0208 */
[----:B------:R-:W3:Y:S04]  /*0850*/  @!P0 LDG.E R7, desc[UR4][R6.64] ;  /* 0x0000000406078981 */ /* 0x000ee8000c1e1900 */
[----:B------:R-:W3:Y:S01]  /*0860*/  @!P0 LDG.E R8, desc[UR4][R8.64] ;  /* 0x0000000408088981 */ /* 0x000ee2000c1e1900 */
[----:B----4-:R-:W-:-:S04]  /*0870*/  @P1 FFMA R2, R13, R2, R24 ;  /* 0x000000020d021223 */ /* 0x010fc80000000018 */
[----:B--2---:R-:W-:-:S04]  /*0880*/  @P1 FFMA R24, R5, R14, R2 ;  /* 0x0000000e05181223 */ /* 0x004fc80000000002 */
[----:B---3--:R-:W-:-:S07]  /*0890*/  @!P0 FFMA R24, R7, R8, R24 ;  /* 0x0000000807188223 */ /* 0x008fce0000000018 */
.L_x_0:
[----:B------:R-:W0:Y:S01]  /*08a0*/  LDC.64 R4, c[0x0][0x3a0] ;  /* 0x0000e800ff047b82 */ /* 0x000e220000000a00 */
[----:B------:R-:W-:-:S04]  /*08b0*/  IMAD R3, R19, R3, R0 ;  /* 0x0000000313037224 */ /* 0x000fc800078e0200 */
[----:B0-----:R-:W-:-:S05]  /*08c0*/  IMAD.WIDE R2, R3, 0x4, R4 ;  /* 0x0000000403027825 */ /* 0x001fca00078e0204 */
[----:B------:R-:W-:Y:S01]  /*08d0*/  STG.E desc[UR4][R2.64], R24 ;  /* 0x0000001802007986 */ /* 0x000fe2000c101904 */
[----:B------:R-:W-:Y:S05]  /*08e0*/  EXIT ;  /* 0x000000000000794d */ /* 0x000fea0003800000 */
.L_x_4:
[----:B------:R-:W-:-:S00]  /*08f0*/  BRA `(.L_x_4) ;  /* 0xfffffffc00fc7947 */ /* 0x000fc0000383ffff */
[----:B------:R-:W-:-:S00]  /*0900*/  NOP ;  /* 0x0000000000007918 */ /* 0x000fc00000000000 */
[----:B------:R-:W-:-:S00]  /*0910*/  NOP ;  /* 0x0000000000007918 */ /* 0x000fc00000000000 */
[----:B------:R-:W-:-:S00]  /*0920*/  NOP ;  /* 0x0000000000007918 */ /* 0x000fc00000000000 */
[----:B------:R-:W-:-:S00]  /*0930*/  NOP ;  /* 0x0000000000007918 */ /* 0x000fc00000000000 */
[----:B------:R-:W-:-:S00]  /*0940*/  NOP ;  /* 0x0000000000007918 */ /* 0x000fc00000000000 */
[----:B------:R-:W-:-:S00]  /*0950*/  NOP ;  /* 0x0000000000007918 */ /* 0x000fc00000000000 */
[----:B------:R-:W-:-:S00]  /*0960*/  NOP ;  /* 0x0000000000007918 */ /* 0x000fc00000000000 */
[----:B------:R-:W-:-:S00]  /*0970*/  NOP ;  /* 0x0000000000007918 */ /* 0x000fc00000000000 */
.L_x_28:


//--------------------- .text._Z20multiplicarMatrices4iiiPKfS0_Pf --------------------------
	.section	.text._Z20multiplicarMatrices4iiiPKfS0_Pf,"ax",@progbits
	.align	128
        .global         _Z20multiplicarMatrices4iiiPKfS0_Pf
        .type           _Z20multiplicarMatrices4iiiPKfS0_Pf,@function
        .size           _Z20multiplicarMatrices4iiiPKfS0_Pf,(.L_x_29 - _Z20multiplicarMatrices4iiiPKfS0_Pf)
        .other          _Z20multiplicarMatrices4iiiPKfS0_Pf,@"STO_CUDA_ENTRY STV_DEFAULT"
_Z20multiplicarMatrices4iiiPKfS0_Pf:
.text._Z20multiplicarMatrices4iiiPKfS0_Pf:
[----:B------:R-:W-:Y:S08]  /*0000*/  LDC R1, c[0x0][0x37c] ;  /* 0x0000df00ff017b82 */ /* 0x000ff00000000800 */
[----:B------:R-:W0:Y:S01]  /*0010*/  LDC R5, c[0x0][0x364] ;  /* 0x0000d900ff057b82 */ /* 0x000e220000000800 */
[----:B------:R-:W1:Y:S01]  /*0020*/  S2R R9, SR_TID.X ;  /* 0x0000000000097919 */ /* 0x000e620000002100 */
[----:B------:R-:W2:Y:S01]  /*0030*/  LDCU.64 UR8, c[0x0][0x358] ;  /* 0x00006b00ff0877ac */ /* 0x000ea20008000a00 */
[----:B------:R-:W-:-:S05]  /*0040*/  IMAD.MOV.U32 R17, RZ, RZ, RZ ;  /* 0x000000ffff117224 */ /* 0x000fca00078e00ff */
[----:B------:R-:W3:Y:S08]  /*0050*/  LDC R0, c[0x0][0x360] ;  /* 0x0000d800ff007b82 */ /* 0x000ef00000000800 */
[----:B------:R-:W4:Y:S08]  /*0060*/  LDC R13, c[0x0][0x388] ;  /* 0x0000e200ff0d7b82 */ /* 0x000f300000000800 */
[----:B------:R-:W-:Y:S01]  /*0070*/  S2UR UR4, SR_CTAID.Y ;  /* 0x00000000000479c3 */ /* 0x000fe20000002600 */
[----:B---3--:R-:W3:Y:S01]  /*0080*/  I2F.U32.RP R4, R0 ;  /* 0x0000000000047306 */ /* 0x008ee20000209000 */
[----:B------:R-:W-:-:S06]  /*0090*/  ISETP.NE.U32.AND P2, PT, R0, RZ, PT ;  /* 0x000000ff0000720c */ /* 0x000fcc0003f45070 */
[----:B------:R-:W1:Y:S01]  /*00a0*/  S2UR UR5, SR_CTAID.X ;  /* 0x00000000000579c3 */ /* 0x000e620000002500 */
[----:B---3--:R-:W3:Y:S01]  /*00b0*/  MUFU.RCP R4, R4 ;  /* 0x0000000400047308 */ /* 0x008ee20000001000 */
[----:B-1----:R-:W-:Y:S02]  /*00c0*/  IMAD R11, R0, UR5, R9 ;  /* 0x00000005000b7c24 */ /* 0x002fe4000f8e0209 */
[----:B---3--:R-:W-:-:S05]  /*00d0*/  VIADD R2, R4, 0xffffffe ;  /* 0x0ffffffe04027836 */ /* 0x008fca0000000000 */
[----:B------:R1:W3:Y:S02]  /*00e0*/  F2I.FTZ.U32.TRUNC.NTZ R3, R2 ;  /* 0x0000000200037305 */ /* 0x0002e4000021f000 */
[----:B-1----:R-:W-:Y:S02]  /*00f0*/  HFMA2 R2, -RZ, RZ, 0, 0 ;  /* 0x00000000ff027431 */ /* 0x002fe400000001ff */
[----:B---3--:R-:W-:-:S04]  /*0100*/  IMAD.MOV R7, RZ, RZ, -R3 ;  /* 0x000000ffff077224 */ /* 0x008fc800078e0a03 */
[----:B------:R-:W-:-:S04]  /*0110*/  IMAD R7, R7, R0, RZ ;  /* 0x0000000007077224 */ /* 0x000fc800078e02ff */
[----:B------:R-:W-:Y:S01]  /*0120*/  IMAD.HI.U32 R6, R3, R7, R2 ;  /* 0x0000000703067227 */ /* 0x000fe200078e0002 */
[----:B----4-:R-:W-:Y:S01]  /*0130*/  IADD3 R3, PT, PT, R0, -0x1, R13 ;  /* 0xffffffff00037810 */ /* 0x010fe20007ffe00d */
[----:B------:R-:W0:Y:S04]  /*0140*/  S2R R7, SR_TID.Y ;  /* 0x0000000000077919 */ /* 0x000e280000002200 */
[----:B------:R-:W-:-:S04]  /*0150*/  IMAD.HI.U32 R6, R6, R3, RZ ;  /* 0x0000000306067227 */ /* 0x000fc800078e00ff */
[----:B------:R-:W-:-:S04]  /*0160*/  IMAD.MOV R4, RZ, RZ, -R6 ;  /* 0x000000ffff047224 */ /* 0x000fc800078e0a06 */
[----:B------:R-:W-:-:S05]  /*0170*/  IMAD R3, R0, R4, R3 ;  /* 0x0000000400037224 */ /* 0x000fca00078e0203 */
[----:B------:R-:W-:-:S13]  /*0180*/  ISETP.GE.U32.AND P0, PT, R3, R0, PT ;  /* 0x000000000300720c */ /* 0x000fda0003f06070 */
[-C--:B------:R-:W-:Y:S01]  /*0190*/  @P0 IADD3 R3, PT, PT, R3, -R0.reuse, RZ ;  /* 0x8000000003030210 */ /* 0x080fe20007ffe0ff */
[----:B------:R-:W-:Y:S02]  /*01a0*/  @P0 VIADD R6, R6, 0x1 ;  /* 0x0000000106060836 */ /* 0x000fe40000000000 */
[----:B0-----:R-:W-:Y:S01]  /*01b0*/  IMAD R8, R5, UR4, R7 ;  /* 0x0000000405087c24 */ /* 0x001fe2000f8e0207 */
[----:B------:R-:W-:-:S13]  /*01c0*/  ISETP.GE.U32.AND P1, PT, R3, R0, PT ;  /* 0x000000000300720c */ /* 0x000fda0003f26070 */
[----:B------:R-:W-:Y:S02]  /*01d0*/  @P1 IADD3 R6, PT, PT, R6, 0x1, RZ ;  /* 0x0000000106061810 */ /* 0x000fe40007ffe0ff */
[----:B------:R-:W-:-:S04]  /*01e0*/  @!P2 LOP3.LUT R6, RZ, R0, RZ, 0x33, !PT ;  /* 0x00000000ff06a212 */ /* 0x000fc800078e33ff */
[----:B------:R-:W-:-:S13]  /*01f0*/  ISETP.GE.AND P0, PT, R6, 0x1, PT ;  /* 0x000000010600780c */ /* 0x000fda0003f06270 */
[----:B--2---:R-:W-:Y:S05]  /*0200*/  @!P0 BRA `(.L_x_5) ;  /* 0x0000000800848947 */ /* 0x004fea0003800000 */
[----:B------:R-:W0:Y:S01]  /*0210*/  S2UR UR5, SR_CgaCtaId ;  /* 0x00000000000579c3 */ /* 0x000e220000008800 */
[----:B------:R-:W1:Y:S01]  /*0220*/  LDCU.64 UR6, c[0x0][0x380] ;  /* 0x00007000ff0677ac */ /* 0x000e620008000a00 */
[-C--:B------:R-:W-:Y:S01]  /*0230*/  IMAD R2, R5, R0.reuse, RZ ;  /* 0x0000000005027224 */ /* 0x080fe200078e02ff */
[----:B------:R-:W-:Y:S01]  /*0240*/  MOV R17, RZ ;  /* 0x000000ff00117202 */ /* 0x000fe20000000f00 */
[----:B------:R-:W-:Y:S01]  /*0250*/  IMAD R10, R7, R0, RZ ;  /* 0x00000000070a7224 */ /* 0x000fe200078e02ff */
[----:B------:R-:W-:Y:S01]  /*0260*/  UMOV UR4, 0x400 ;  /* 0x0000040000047882 */ /* 0x000fe20000000000 */
[-C--:B------:R-:W-:Y:S01]  /*0270*/  IMAD R12, R8, R13.reuse, R9 ;  /* 0x0000000d080c7224 */ /* 0x080fe200078e0209 */
[----:B------:R-:W-:Y:S02]  /*0280*/  SHF.L.U32 R2, R2, 0x2, RZ ;  /* 0x0000000202027819 */ /* 0x000fe400000006ff */
[----:B------:R-:W-:-:S03]  /*0290*/  VIMNMX R13, PT, PT, R0, R13, PT ;  /* 0x0000000d000d7248 */ /* 0x000fc60003fe0100 */
[----:B------:R-:W-:Y:S01]  /*02a0*/  IMAD R15, R9, 0x4, R2 ;  /* 0x00000004090f7824 */ /* 0x000fe200078e0202 */
[----:B-1----:R-:W-:-:S04]  /*02b0*/  ISETP.GE.AND P0, PT, R11, UR7, PT ;  /* 0x000000070b007c0c */ /* 0x002fc8000bf06270 */
[----:B------:R-:W-:Y:S01]  /*02c0*/  ISETP.LT.AND P0, PT, R8, UR6, !P0 ;  /* 0x0000000608007c0c */ /* 0x000fe2000c701270 */
[----:B0-----:R-:W-:-:S06]  /*02d0*/  ULEA UR4, UR5, UR4, 0x18 ;  /* 0x0000000405047291 */ /* 0x001fcc000f8ec0ff */
[----:B------:R-:W-:Y:S01]  /*02e0*/  LEA R16, R10, UR4, 0x2 ;  /* 0x000000040a107c11 */ /* 0x000fe2000f8e10ff */
[----:B------:R-:W-:Y:S01]  /*02f0*/  VIADD R14, R2, UR4 ;  /* 0x00000004020e7c36 */ /* 0x000fe20008000000 */
[----:B------:R-:W-:Y:S01]  /*0300*/  IADD3 R15, PT, PT, R15, UR4, RZ ;  /* 0x000000040f0f7c10 */ /* 0x000fe2000fffe0ff */
[----:B------:R-:W-:Y:S02]  /*0310*/  UMOV UR4, URZ ;  /* 0x000000ff00047c82 */ /* 0x000fe40008000000 */
[----:B------:R-:W-:-:S07]  /*0320*/  VIADD R16, R16, 0x10 ;  /* 0x0000001010107836 */ /* 0x000fce0000000000 */
.L_x_15:
[----:B0-----:R-:W0:Y:S01]  /*0330*/  LDCU UR7, c[0x0][0x388] ;  /* 0x00007100ff0777ac */ /* 0x001e220008000800 */
[----:B------:R-:W-:Y:S01]  /*0340*/  IMAD R18, R0, UR4, RZ ;  /* 0x0000000400127c24 */ /* 0x000fe2000f8e02ff */
[----:B------:R-:W-:Y:S01]  /*0350*/  MOV R22, RZ ;  /* 0x000000ff00167202 */ /* 0x000fe20000000f00 */
[----:B------:R-:W1:Y:S02]  /*0360*/  LDCU UR6, c[0x0][0x384] ;  /* 0x00007080ff0677ac */ /* 0x000e640008000800 */
[C---:B------:R-:W-:Y:S01]  /*0370*/  IMAD.IADD R2, R18.reuse, 0x1, R9 ;  /* 0x0000000112027824 */ /* 0x040fe200078e0209 */
[----:B------:R-:W-:Y:S01]  /*0380*/  IADD3 R20, PT, PT, R18, R7, RZ ;  /* 0x0000000712147210 */ /* 0x000fe20007ffe0ff */
[----:B------:R-:W2:Y:S03]  /*0390*/  LDCU UR5, c[0x0][0x380] ;  /* 0x00007000ff0577ac */ /* 0x000ea60008000800 */
[----:B0-----:R-:W-:-:S02]  /*03a0*/  ISETP.GE.U32.AND P1, PT, R20, UR7, PT ;  /* 0x0000000714007c0c */ /* 0x001fc4000bf26070 */
[----:B------:R-:W-:Y:S02]  /*03b0*/  ISETP.GE.U32.AND P2, PT, R2, UR7, PT ;  /* 0x0000000702007c0c */ /* 0x000fe4000bf46070 */
[----:B-1----:R-:W-:Y:S02]  /*03c0*/  ISETP.GE.OR P1, PT, R11, UR6, P1 ;  /* 0x000000060b007c0c */ /* 0x002fe40008f26670 */
[----:B--2---:R-:W-:-:S11]  /*03d0*/  ISETP.GE.OR P2, PT, R8, UR5, P2 ;  /* 0x0000000508007c0c */ /* 0x004fd60009746670 */
[----:B------:R-:W0:Y:S01]  /*03e0*/  @!P1 LDC.64 R4, c[0x0][0x398] ;  /* 0x0000e600ff049b82 */ /* 0x000e220000000a00 */
[----:B------:R-:W-:Y:S01]  /*03f0*/  @!P1 IMAD R19, R20, UR6, R11 ;  /* 0x0000000614139c24 */ /* 0x000fe2000f8e020b */
[----:B------:R-:W-:-:S06]  /*0400*/  @!P2 IADD3 R21, PT, PT, R12, R18, RZ ;  /* 0x000000120c15a210 */ /* 0x000fcc0007ffe0ff */
[----:B------:R-:W1:Y:S01]  /*0410*/  @!P2 LDC.64 R2, c[0x0][0x390] ;  /* 0x0000e400ff02ab82 */ /* 0x000e620000000a00 */
[----:B0-----:R-:W-:-:S04]  /*0420*/  @!P1 IMAD.WIDE R4, R19, 0x4, R4 ;  /* 0x0000000413049825 */ /* 0x001fc800078e0204 */
[----:B------:R-:W-:Y:S01]  /*0430*/  IMAD.MOV.U32 R19, RZ, RZ, RZ ;  /* 0x000000ffff137224 */ /* 0x000fe200078e00ff */
[----:B------:R-:W2:Y:S01]  /*0440*/  @!P1 LDG.E R22, desc[UR8][R4.64] ;  /* 0x0000000804169981 */ /* 0x000ea2000c1e1900 */
[----:B-1----:R-:W-:-:S05]  /*0450*/  @!P2 IMAD.WIDE R2, R21, 0x4, R2 ;  /* 0x000000041502a825 */ /* 0x002fca00078e0202 */
[----:B------:R-:W3:Y:S01]  /*0460*/  @!P2 LDG.E R19, desc[UR8][R2.64] ;  /* 0x000000080213a981 */ /* 0x000ee2000c1e1900 */
[----:B------:R-:W0:Y:S01]  /*0470*/  S2UR UR6, SR_CgaCtaId ;  /* 0x00000000000679c3 */ /* 0x000e220000008800 */
[----:B------:R-:W-:Y:S01]  /*0480*/  UMOV UR5, 0x400 ;  /* 0x0000040000057882 */ /* 0x000fe20000000000 */
[----:B------:R-:W-:Y:S01]  /*0490*/  IMAD.IADD R21, R10, 0x1, R9 ;  /* 0x000000010a157824 */ /* 0x000fe200078e0209 */
[----:B------:R-:W-:Y:S01]  /*04a0*/  BSSY.RECONVERGENT B0, `(.L_x_6) ;  /* 0x0000073000007945 */ /* 0x000fe20003800200 */
[----:B0-----:R-:W-:-:S06]  /*04b0*/  ULEA UR5, UR6, UR5, 0x18 ;  /* 0x0000000506057291 */ /* 0x001fcc000f8ec0ff */
[C---:B------:R-:W-:Y:S02]  /*04c0*/  LEA R20, R21.reuse, UR5, 0x2 ;  /* 0x0000000515147c11 */ /* 0x040fe4000f8e10ff */
[----:B------:R-:W-:-:S03]  /*04d0*/  LEA R21, R21, R14, 0x2 ;  /* 0x0000000e15157211 */ /* 0x000fc600078e10ff */
[----:B---3--:R0:W-:Y:S04]  /*04e0*/  STS [R20], R19 ;  /* 0x0000001314007388 */ /* 0x0081e80000000800 */
[----:B--2---:R0:W-:Y:S01]  /*04f0*/  STS [R21], R22 ;  /* 0x0000001615007388 */ /* 0x0041e20000000800 */
[----:B------:R-:W-:Y:S06]  /*0500*/  BAR.SYNC.DEFER_BLOCKING 0x0 ;  /* 0x0000000000007b1d */ /* 0x000fec0000010000 */
[----:B------:R-:W-:Y:S05]  /*0510*/  @!P0 BRA `(.L_x_7) ;  /* 0x0000000400ac8947 */ /* 0x000fea0003800000 */
[----:B------:R-:W-:-:S05]  /*0520*/  VIADD R2, R6, 0xffffffff ;  /* 0xffffffff06027836 */ /* 0x000fca0000000000 */
[----:B------:R-:W-:-:S13]  /*0530*/  ISETP.NE.AND P1, PT, R2, UR4, PT ;  /* 0x0000000402007c0c */ /* 0x000fda000bf25270 */
[----:B------:R-:W-:-:S04]  /*0540*/  @!P1 IADD3 R13, PT, PT, -R18, UR7, RZ ;  /* 0x00000007120d9c10 */ /* 0x000fc8000fffe1ff */
[----:B------:R-:W-:-:S13]  /*0550*/  ISETP.GE.AND P1, PT, R13, 0x1, PT ;  /* 0x000000010d00780c */ /* 0x000fda0003f26270 */
[----:B------:R-:W-:Y:S05]  /*0560*/  @!P1 BRA `(.L_x_7) ;  /* 0x0000000400989947 */ /* 0x000fea0003800000 */
[C---:B------:R-:W-:Y:S01]  /*0570*/  ISETP.GE.U32.AND P1, PT, R13.reuse, 0x8, PT ;  /* 0x000000080d00780c */ /* 0x040fe20003f26070 */
[----:B------:R-:W-:Y:S01]  /*0580*/  BSSY.RECONVERGENT B1, `(.L_x_8) ;  /* 0x000002e000017945 */ /* 0x000fe20003800200 */
[----:B------:R-:W-:Y:S01]  /*0590*/  HFMA2 R3, -RZ, RZ, 0, 0 ;  /* 0x00000000ff037431 */ /* 0x000fe200000001ff */
[----:B------:R-:W-:-:S10]  /*05a0*/  LOP3.LUT R23, R13, 0x7, RZ, 0xc0, !PT ;  /* 0x000000070d177812 */ /* 0x000fd400078ec0ff */
[----:B------:R-:W-:Y:S05]  /*05b0*/  @!P1 BRA `(.L_x_9) ;  /* 0x0000000000a89947 */ /* 0x000fea0003800000 */
[----:B------:R-:W-:Y:S01]  /*05c0*/  LOP3.LUT R3, R13, 0x7ffffff8, RZ, 0xc0, !PT ;  /* 0x7ffffff80d037812 */ /* 0x000fe200078ec0ff */
[----:B------:R-:W-:Y:S01]  /*05d0*/  BSSY.RECONVERGENT B2, `(.L_x_9) ;  /* 0x0000028000027945 */ /* 0x000fe20003800200 */
[----:B------:R-:W-:Y:S01]  /*05e0*/  IMAD.MOV.U32 R2, RZ, RZ, R16 ;  /* 0x000000ffff027224 */ /* 0x000fe200078e0010 */
[----:B------:R-:W-:Y:S02]  /*05f0*/  MOV R5, R15 ;  /* 0x0000000f00057202 */ /* 0x000fe40000000f00 */
[----:B------:R-:W-:-:S07]  /*0600*/  IMAD.MOV R4, RZ, RZ, -R3 ;  /* 0x000000ffff047224 */ /* 0x000fce00078e0a03 */
.L_x_10:
[----:B0-----:R-:W-:Y:S01]  /*0610*/  LDS R20, [R2+-0x10] ;  /* 0xfffff00002147984 */ /* 0x001fe20000000800 */
[----:B------:R-:W-:Y:S01]  /*0620*/  LEA R25, R0, R5, 0x2 ;  /* 0x0000000500197211 */ /* 0x000fe200078e10ff */
[----:B------:R-:W-:Y:S02]  /*0630*/  VIADD R4, R4, 0x8 ;  /* 0x0000000804047836 */ /* 0x000fe40000000000 */
[----:B------:R0:W1:Y:S02]  /*0640*/  LDS R21, [R5] ;  /* 0x0000000005157984 */ /* 0x0000640000000800 */
[----:B------:R-:W-:Y:S01]  /*0650*/  IMAD R27, R0, 0x4, R25 ;  /* 0x00000004001b7824 */ /* 0x000fe200078e0219 */
[----:B------:R-:W-:Y:S01]  /*0660*/  ISETP.NE.AND P1, PT, R4, RZ, PT ;  /* 0x000000ff0400720c */ /* 0x000fe20003f25270 */
[----:B------:R-:W-:Y:S03]  /*0670*/  LDS R18, [R2+-0xc] ;  /* 0xfffff40002127984 */ /* 0x000fe60000000800 */
[C---:B------:R-:W-:Y:S01]  /*0680*/  LEA R29, R0.reuse, R27, 0x2 ;  /* 0x0000001b001d7211 */ /* 0x040fe200078e10ff */
[----:B------:R-:W2:Y:S01]  /*0690*/  LDS R25, [R25] ;  /* 0x0000000019197984 */ /* 0x000ea20000000800 */
[----:B0-----:R-:W-:-:S03]  /*06a0*/  LEA R5, R0, R5, 0x5 ;  /* 0x0000000500057211 */ /* 0x001fc600078e28ff */
[----:B------:R0:W-:Y:S01]  /*06b0*/  LDS R19, [R27] ;  /* 0x000000001b137984 */ /* 0x0001e20000000800 */
[----:B------:R-:W-:-:S03]  /*06c0*/  IMAD R24, R0, 0x4, R29 ;  /* 0x0000000400187824 */ /* 0x000fc600078e021d */
[----:B------:R-:W3:Y:S02]  /*06d0*/  LDS R22, [R2+-0x8] ;  /* 0xfffff80002167984 */ /* 0x000ee40000000800 */
[----:B------:R-:W-:Y:S01]  /*06e0*/  LEA R26, R0, R24, 0x2 ;  /* 0x00000018001a7211 */ /* 0x000fe200078e10ff */
[----:B-1----:R-:W-:Y:S02]  /*06f0*/  FFMA R21, R20, R21, R17 ;  /* 0x0000001514157223 */ /* 0x002fe40000000011 */
[----:B------:R-:W-:Y:S04]  /*0700*/  LDS R17, [R2+-0x4] ;  /* 0xfffffc0002117984 */ /* 0x000fe80000000800 */
[----:B------:R-:W1:Y:S01]  /*0710*/  LDS R20, [R29] ;  /* 0x000000001d147984 */ /* 0x000e620000000800 */
[----:B--2---:R-:W-:Y:S01]  /*0720*/  FFMA R21, R18, R25, R21 ;  /* 0x0000001912157223 */ /* 0x004fe20000000015 */
[----:B------:R-:W-:-:S02]  /*0730*/  IMAD R25, R0, 0x4, R26 ;  /* 0x0000000400197824 */ /* 0x000fc400078e021a */
[----:B------:R-:W-:Y:S04]  /*0740*/  LDS R18, [R2] ;  /* 0x0000000002127984 */ /* 0x000fe80000000800 */
[----:B------:R-:W-:Y:S01]  /*0750*/  LDS R26, [R26] ;  /* 0x000000001a1a7984 */ /* 0x000fe20000000800 */
[----:B0-----:R-:W-:Y:S01]  /*0760*/  LEA R27, R0, R25, 0x2 ;  /* 0x00000019001b7211 */ /* 0x001fe200078e10ff */
[----:B---3--:R-:W-:Y:S02]  /*0770*/  FFMA R22, R22, R19, R21 ;  /* 0x0000001316167223 */ /* 0x008fe40000000015 */
[----:B------:R-:W0:Y:S04]  /*0780*/  LDS R19, [R24] ;  /* 0x0000000018137984 */ /* 0x000e280000000800 */
[----:B------:R-:W-:Y:S04]  /*0790*/  LDS R25, [R25] ;  /* 0x0000000019197984 */ /* 0x000fe80000000800 */
[----:B------:R-:W-:Y:S01]  /*07a0*/  LDS R27, [R27] ;  /* 0x000000001b1b7984 */ /* 0x000fe20000000800 */
[----:B-1----:R-:W-:-:S03]  /*07b0*/  FFMA R21, R17, R20, R22 ;  /* 0x0000001411157223 */ /* 0x002fc60000000016 */
[----:B------:R-:W1:Y:S04]  /*07c0*/  LDS R17, [R2+0x4] ;  /* 0x0000040002117984 */ /* 0x000e680000000800 */
[----:B------:R-:W2:Y:S04]  /*07d0*/  LDS R20, [R2+0x8] ;  /* 0x0000080002147984 */ /* 0x000ea80000000800 */
[----:B------:R3:W4:Y:S01]  /*07e0*/  LDS R22, [R2+0xc] ;  /* 0x00000c0002167984 */ /* 0x0007220000000800 */
[----:B0-----:R-:W-:Y:S01]  /*07f0*/  FFMA R18, R18, R19, R21 ;  /* 0x0000001312127223 */ /* 0x001fe20000000015 */
[----:B---3--:R-:W-:-:S03]  /*0800*/  VIADD R2, R2, 0x20 ;  /* 0x0000002002027836 */ /* 0x008fc60000000000 */
[----:B-1----:R-:W-:-:S04]  /*0810*/  FFMA R17, R17, R26, R18 ;  /* 0x0000001a11117223 */ /* 0x002fc80000000012 */
[----:B--2---:R-:W-:-:S04]  /*0820*/  FFMA R17, R20, R25, R17 ;  /* 0x0000001914117223 */ /* 0x004fc80000000011 */
[----:B----4-:R-:W-:Y:S01]  /*0830*/  FFMA R17, R22, R27, R17 ;  /* 0x0000001b16117223 */ /* 0x010fe20000000011 */
[----:B------:R-:W-:Y:S06]  /*0840*/  @P1 BRA `(.L_x_10) ;  /* 0xfffffffc00701947 */ /* 0x000fec000383ffff */
[----:B------:R-:W-:Y:S05]  /*0850*/  BSYNC.RECONVERGENT B2 ;  /* 0x0000000000027941 */ /* 0x000fea0003800200 */
.L_x_9:
[----:B------:R-:W-:Y:S05]  /*0860*/  BSYNC.RECONVERGENT B1 ;  /* 0x0000000000017941 */ /* 0x000fea0003800200 */
.L_x_8:
[----:B------:R-:W-:-:S13]  /*0870*/  ISETP.NE.AND P1, PT, R23, RZ, PT ;  /* 0x000000ff1700720c */ /* 0x000fda0003f25270 */
[----:B------:R-:W-:Y:S05]  /*0880*/  @!P1 BRA `(.L_x_7) ;  /* 0x0000000000d09947 */ /* 0x000fea0003800000 */
[----:B------:R-:W-:Y:S01]  /*0890*/  ISETP.GE.U32.AND P1, PT, R23, 0x4, PT ;  /* 0x000000041700780c */ /* 0x000fe20003f26070 */
[----:B------:R-:W-:Y:S01]  /*08a0*/  BSSY.RECONVERGENT B1, `(.L_x_11) ;  /* 0x0000018000017945 */ /* 0x000fe20003800200 */
[----:B0-----:R-:W-:-:S04]  /*08b0*/  LOP3.LUT R20, R13, 0x3, RZ, 0xc0, !PT ;  /* 0x000000030d147812 */ /* 0x001fc800078ec0ff */
[----:B------:R-:W-:-:S07]  /*08c0*/  ISETP.NE.AND P2, PT, R20, RZ, PT ;  /* 0x000000ff1400720c */ /* 0x000fce0003f45270 */
[----:B------:R-:W-:Y:S06]  /*08d0*/  @!P1 BRA `(.L_x_12) ;  /* 0x0000000000509947 */ /* 0x000fec0003800000 */
[C---:B------:R-:W-:Y:S01]  /*08e0*/  IMAD R5, R3.reuse, R0, R9 ;  /* 0x0000000003057224 */ /* 0x040fe200078e0209 */
[----:B------:R-:W-:Y:S01]  /*08f0*/  IADD3 R2, PT, PT, R10, R3, RZ ;  /* 0x000000030a027210 */ /* 0x000fe20007ffe0ff */
[----:B------:R-:W-:Y:S02]  /*0900*/  VIADD R3, R3, 0x4 ;  /* 0x0000000403037836 */ /* 0x000fe40000000000 */
[----:B------:R-:W-:Y:S01]  /*0910*/  IMAD R5, R5, 0x4, R14 ;  /* 0x0000000405057824 */ /* 0x000fe200078e020e */
[----:B------:R-:W-:-:S04]  /*0920*/  LEA R2, R2, UR5, 0x2 ;  /* 0x0000000502027c11 */ /* 0x000fc8000f8e10ff */
[C---:B------:R-:W-:Y:S01]  /*0930*/  LEA R21, R0.reuse, R5, 0x2 ;  /* 0x0000000500157211 */ /* 0x040fe200078e10ff */
[----:B------:R-:W-:Y:S04]  /*0940*/  LDS R18, [R5] ;  /* 0x0000000005127984 */ /* 0x000fe80000000800 */
[----:B------:R-:W0:Y:S01]  /*0950*/  LDS R4, [R2] ;  /* 0x0000000002047984 */ /* 0x000e220000000800 */
[----:B------:R-:W-:-:S03]  /*0960*/  IMAD R25, R0, 0x4, R21 ;  /* 0x0000000400197824 */ /* 0x000fc600078e0215 */
[----:B------:R-:W-:Y:S02]  /*0970*/  LDS R19, [R2+0x4] ;  /* 0x0000040002137984 */ /* 0x000fe40000000800 */
[----:B------:R-:W-:Y:S02]  /*0980*/  LEA R22, R0, R25, 0x2 ;  /* 0x0000001900167211 */ /* 0x000fe400078e10ff */
[----:B------:R-:W1:Y:S04]  /*0990*/  LDS R21, [R21] ;  /* 0x0000000015157984 */ /* 0x000e680000000800 */
[----:B------:R-:W-:Y:S04]  /*09a0*/  LDS R23, [R2+0x8] ;  /* 0x0000080002177984 */ /* 0x000fe80000000800 */
[----:B------:R-:W2:Y:S04]  /*09b0*/  LDS R25, [R25] ;  /* 0x0000000019197984 */ /* 0x000ea80000000800 */
[----:B------:R-:W-:Y:S04]  /*09c0*/  LDS R27, [R2+0xc] ;  /* 0x00000c00021b7984 */ /* 0x000fe80000000800 */
[----:B------:R-:W3:Y:S01]  /*09d0*/  LDS R22, [R22] ;  /* 0x0000000016167984 */ /* 0x000ee20000000800 */
[----:B0-----:R-:W-:-:S04]  /*09e0*/  FFMA R4, R4, R18, R17 ;  /* 0x0000001204047223 */ /* 0x001fc80000000011 */
[----:B-1----:R-:W-:-:S04]  /*09f0*/  FFMA R4, R19, R21, R4 ;  /* 0x0000001513047223 */ /* 0x002fc80000000004 */
[----:B--2---:R-:W-:-:S04]  /*0a00*/  FFMA R4, R23, R25, R4 ;  /* 0x0000001917047223 */ /* 0x004fc80000000004 */
[----:B---3--:R-:W-:-:S07]  /*0a10*/  FFMA R17, R27, R22, R4 ;  /* 0x000000161b117223 */ /* 0x008fce0000000004 */
.L_x_12:
[----:B------:R-:W-:Y:S05]  /*0a20*/  BSYNC.RECONVERGENT B1 ;  /* 0x0000000000017941 */ /* 0x000fea0003800200 */
.L_x_11:
[----:B------:R-:W-:Y:S05]  /*0a30*/  @!P2 BRA `(.L_x_7) ;  /* 0x000000000064a947 */ /* 0x000fea0003800000 */
[----:B------:R-:W-:Y:S01]  /*0a40*/  ISETP.NE.AND P1, PT, R20, 0x1, PT ;  /* 0x000000011400780c */ /* 0x000fe20003f25270 */
[----:B------:R-:W-:Y:S01]  /*0a50*/  BSSY.RECONVERGENT B1, `(.L_x_13) ;  /* 0x0000010000017945 */ /* 0x000fe20003800200 */
[----:B------:R-:W-:-:S04]  /*0a60*/  LOP3.LUT R2, R13, 0x1, RZ, 0xc0, !PT ;  /* 0x000000010d027812 */ /* 0x000fc800078ec0ff */
[----:B------:R-:W-:-:S07]  /*0a70*/  ISETP.NE.U32.AND P2, PT, R2, 0x1, PT ;  /* 0x000000010200780c */ /* 0x000fce0003f45070 */
[----:B------:R-:W-:Y:S06]  /*0a80*/  @!P1 BRA `(.L_x_14) ;  /* 0x0000000000309947 */ /* 0x000fec0003800000 */
[C---:B------:R-:W-:Y:S01]  /*0a90*/  IMAD R5, R3.reuse, R0, R9 ;  /* 0x0000000003057224 */ /* 0x040fe200078e0209 */
[----:B------:R-:W-:Y:S01]  /*0aa0*/  IADD3 R2, PT, PT, R10, R3, RZ ;  /* 0x000000030a027210 */ /* 0x000fe20007ffe0ff */
[----:B------:R-:W-:Y:S02]  /*0ab0*/  VIADD R3, R3, 0x2 ;  /* 0x0000000203037836 */ /* 0x000fe40000000000 */
[----:B------:R-:W-:Y:S01]  /*0ac0*/  IMAD R5, R5, 0x4, R14 ;  /* 0x0000000405057824 */ /* 0x000fe200078e020e */
[----:B------:R-:W-:-:S04]  /*0ad0*/  LEA R2, R2, UR5, 0x2 ;  /* 0x0000000502027c11 */ /* 0x000fc8000f8e10ff */
[----:B------:R-:W-:Y:S01]  /*0ae0*/  LEA R20, R0, R5, 0x2 ;  /* 0x0000000500147211 */ /* 0x000fe200078e10ff */
[----:B------:R-:W-:Y:S04]  /*0af0*/  LDS R18, [R5] ;  /* 0x0000000005127984 */ /* 0x000fe80000000800 */
[----:B------:R-:W0:Y:S04]  /*0b00*/  LDS R4, [R2] ;  /* 0x0000000002047984 */ /* 0x000e280000000800 */
[----:B------:R-:W-:Y:S04]  /*0b10*/  LDS R19, [R2+0x4] ;  /* 0x0000040002137984 */ /* 0x000fe80000000800 */
[----:B------:R-:W1:Y:S01]  /*0b20*/  LDS R20, [R20] ;  /* 0x0000000014147984 */ /* 0x000e620000000800 */
[----:B0-----:R-:W-:-:S04]  /*0b30*/  FFMA R4, R4, R18, R17 ;  /* 0x0000001204047223 */ /* 0x001fc80000000011 */
[----:B-1----:R-:W-:-:S07]  /*0b40*/  FFMA R17, R19, R20, R4 ;  /* 0x0000001413117223 */ /* 0x002fce0000000004 */
.L_x_14:
[----:B------:R-:W-:Y:S05]  /*0b50*/  BSYNC.RECONVERGENT B1 ;  /* 0x0000000000017941 */ /* 0x000fea0003800200 */
.L_x_13:
[-C--:B------:R-:W-:Y:S01]  /*0b60*/  @!P2 IADD3 R2, PT, PT, R10, R3.reuse, RZ ;  /* 0x000000030a02a210 */ /* 0x080fe20007ffe0ff */
[----:B------:R-:W-:-:S03]  /*0b70*/  @!P2 IMAD R3, R0, R3, R9 ;  /* 0x000000030003a224 */ /* 0x000fc600078e0209 */
[----:B------:R-:W-:Y:S01]  /*0b80*/  @!P2 LEA R2, R2, UR5, 0x2 ;  /* 0x000000050202ac11 */ /* 0x000fe2000f8e10ff */
[----:B------:R-:W-:-:S05]  /*0b90*/  @!P2 IMAD R3, R3, 0x4, R14 ;  /* 0x000000040303a824 */ /* 0x000fca00078e020e */
[----:B------:R-:W-:Y:S04]  /*0ba0*/  @!P2 LDS R2, [R2] ;  /* 0x000000000202a984 */ /* 0x000fe80000000800 */
[----:B------:R-:W0:Y:S02]  /*0bb0*/  @!P2 LDS R3, [R3] ;  /* 0x000000000303a984 */ /* 0x000e240000000800 */
[----:B0-----:R-:W-:-:S07]  /*0bc0*/  @!P2 FFMA R17, R2, R3, R17 ;  /* 0x000000030211a223 */ /* 0x001fce0000000011 */
.L_x_7:
[----:B------:R-:W-:Y:S05]  /*0bd0*/  BSYNC.RECONVERGENT B0 ;  /* 0x0000000000007941 */ /* 0x000fea0003800200 */
.L_x_6:
[----:B------:R-:W-:Y:S01]  /*0be0*/  UIADD3 UR4, UPT, UPT, UR4, 0x1, URZ ;  /* 0x0000000104047890 */ /* 0x000fe2000fffe0ff */
[----:B------:R-:W-:Y:S05]  /*0bf0*/  BAR.SYNC.DEFER_BLOCKING 0x0 ;  /* 0x0000000000007b1d */ /* 0x000fea0000010000 */
[----:B------:R-:W-:-:S13]  /*0c00*/  ISETP.NE.AND P1, PT, R6, UR4, PT ;  /* 0x0000000406007c0c */ /* 0x000fda000bf25270 */
[----:B------:R-:W-:Y:S05]  /*0c10*/  @P1 BRA `(.L_x_15) ;  /* 0xfffffff400c41947 */ /* 0x000fea000383ffff */
.L_x_5:
[----:B------:R-:W1:Y:S02]  /*0c20*/  LDCU.64 UR6, c[0x0][0x380] ;  /* 0x00007000ff0677ac */ /* 0x000e640008000a00 */
[----:B-1----:R-:W-:-:S04]  /*0c30*/  ISETP.GE.AND P0, PT, R11, UR7, PT ;  /* 0x000000070b007c0c */ /* 0x002fc8000bf06270 */
[----:B------:R-:W-:-:S13]  /*0c40*/  ISETP.GE.OR P0, PT, R8, UR6, P0 ;  /* 0x0000000608007c0c */ /* 0x000fda0008706670 */
[----:B------:R-:W-:Y:S05]  /*0c50*/  @P0 EXIT ;  /* 0x000000000000094d */ /* 0x000fea0003800000 */
[----:B------:R-:W1:Y:S01]  /*0c60*/  LDC.64 R2, c[0x0][0x3a0] ;  /* 0x0000e800ff027b82 */ /* 0x000e620000000a00 */
[----:B------:R-:W-:-:S04]  /*0c70*/  IMAD R11, R8, UR7, R11 ;  /* 0x00000007080b7c24 */ /* 0x000fc8000f8e020b */
[----:B-1----:R-:W-:-:S05]  /*0c80*/  IMAD.WIDE R2, R11, 0x4, R2 ;  /* 0x000000040b027825 */ /* 0x002fca00078e0202 */
[----:B------:R-:W-:Y:S01]  /*0c90*/  STG.E desc[UR8][R2.64], R17 ;  /* 0x0000001102007986 */ /* 0x000fe2000c101908 */
[----:B------:R-:W-:Y:S05]  /*0ca0*/  EXIT ;  /* 0x000000000000794d */ /* 0x000fea0003800000 */
.L_x_16:
        /* <DEDUP_REMOVED lines=13> */
.L_x_29:


//--------------------- .text._Z20multiplicarMatrices3iiiPKfS0_Pf --------------------------
	.section	.text._Z20multiplicarMatrices3iiiPKfS0_Pf,"ax",@progbits
	.align	128
        .global         _Z20multiplicarMatrices3iiiPKfS0_Pf
        .type           _Z20multiplicarMatrices3iiiPKfS0_Pf,@function
        .size           _Z20multiplicarMatrices3iiiPKfS0_Pf,(.L_x_30 - _Z20multiplicarMatrices3iiiPKfS0_Pf)
        .other          _Z20multiplicarMatrices3iiiPKfS0_Pf,@"STO_CUDA_ENTRY STV_DEFAULT"
_Z20multiplicarMatrices3iiiPKfS0_Pf:
.text._Z20multiplicarMatrices3iiiPKfS0_Pf:
        /* <DEDUP_REMOVED lines=11> */
[----:B------:R-:W-:-:S04]  /*00b0*/  ISETP.GE.OR P0, PT, R19, R2, P0 ;  /* 0x000000021300720c */ /* 0x000fc80000706670 */
[----:B------:R-:W-:-:S04]  /*00c0*/  ISETP.GE.U32.OR P0, PT, R4, R5, P0 ;  /* 0x000000050400720c */ /* 0x000fc80000706470 */
[----:B------:R-:W-:-:S13]  /*00d0*/  ISETP.GE.U32.OR P0, PT, R6, R7, P0 ;  /* 0x000000070600720c */ /* 0x000fda0000706470 */
        /* <DEDUP_REMOVED lines=21> */
.L_x_19:
        /* <DEDUP_REMOVED lines=41> */
.L_x_18:
        /* <DEDUP_REMOVED lines=32> */
.L_x_20:
        /* <DEDUP_REMOVED lines=32> */
.L_x_17:
[----:B------:R-:W0:Y:S01]  /*08c0*/  LDC.64 R4, c[0x0][0x3a0] ;  /* 0x0000e800ff047b82 */ /* 0x000e220000000a00 */
[----:B------:R-:W-:-:S04]  /*08d0*/  IMAD R3, R19, R3, R0 ;  /* 0x0000000313037224 */ /* 0x000fc800078e0200 */
[----:B0-----:R-:W-:-:S05]  /*08e0*/  IMAD.WIDE R2, R3, 0x4, R4 ;  /* 0x0000000403027825 */ /* 0x001fca00078e0204 */
[----:B------:R-:W-:Y:S01]  /*08f0*/  STG.E desc[UR4][R2.64], R24 ;  /* 0x0000001802007986 */ /* 0x000fe2000c101904 */
[----:B------:R-:W-:Y:S05]  /*0900*/  EXIT ;  /* 0x000000000000794d */ /* 0x000fea0003800000 */
.L_x_21:
        /* <DEDUP_REMOVED lines=15> */
.L_x_30:


//--------------------- .text._Z20multiplicarMatrices2iiiPKfS0_Pf --------------------------
	.section	.text._Z20multiplicarMatrices2iiiPKfS0_Pf,"ax",@progbits
	.align	128
        .global         _Z20multiplicarMatrices2iiiPKfS0_Pf
        .type           _Z20multiplicarMatrices2iiiPKfS0_Pf,@function
        .size           _Z20multiplicarMatrices2iiiPKfS0_Pf,(.L_x_31 - _Z20multiplicarMatrices2iiiPKfS0_Pf)
        .other          _Z20multiplicarMatrices2iiiPKfS0_Pf,@"STO_CUDA_ENTRY STV_DEFAULT"
_Z20multiplicarMatrices2iiiPKfS0_Pf:
.text._Z20multiplicarMatrices2iiiPKfS0_Pf:
[----:B------:R-:W-:Y:S01]  /*0000*/  LDC R1, c[0x0][0x37c] ;  /* 0x0000df00ff017b82 */ /* 0x000fe20000000800 */
[----:B------:R-:W0:Y:S07]  /*0010*/  S2R R6, SR_TID.X ;  /* 0x0000000000067919 */ /* 0x000e2e0000002100 */
[----:B------:R-:W1:Y:S01]  /*0020*/  LDC R12, c[0x0][0x364] ;  /* 0x0000d900ff0c7b82 */ /* 0x000e620000000800 */
[----:B------:R-:W2:Y:S01]  /*0030*/  LDCU UR10, c[0x0][0x388] ;  /* 0x00007100ff0a77ac */ /* 0x000ea20008000800 */
[----:B------:R-:W1:Y:S01]  /*0040*/  S2R R7, SR_TID.Y ;  /* 0x0000000000077919 */ /* 0x000e620000002200 */
[----:B------:R-:W3:Y:S05]  /*0050*/  LDCU.64 UR8, c[0x0][0x358] ;  /* 0x00006b00ff0877ac */ /* 0x000eea0008000a00 */
[----:B------:R-:W0:Y:S08]  /*0060*/  S2UR UR5, SR_CTAID.X ;  /* 0x00000000000579c3 */ /* 0x000e300000002500 */
[----:B------:R-:W0:Y:S08]  /*0070*/  LDC R5, c[0x0][0x360] ;  /* 0x0000d800ff057b82 */ /* 0x000e300000000800 */
[----:B------:R-:W1:Y:S08]  /*0080*/  S2UR UR4, SR_CTAID.Y ;  /* 0x00000000000479c3 */ /* 0x000e700000002600 */
[----:B------:R-:W4:Y:S01]  /*0090*/  LDC.64 R2, c[0x0][0x380] ;  /* 0x0000e000ff027b82 */ /* 0x000f220000000a00 */
[----:B0-----:R-:W-:-:S05]  /*00a0*/  IMAD R6, R5, UR5, R6 ;  /* 0x0000000505067c24 */ /* 0x001fca000f8e0206 */
[----:B--2---:R-:W-:Y:S01]  /*00b0*/  ISETP.GE.AND P0, PT, R6, UR10, PT ;  /* 0x0000000a06007c0c */ /* 0x004fe2000bf06270 */
[----:B-1----:R-:W-:-:S04]  /*00c0*/  IMAD R7, R12, UR4, R7 ;  /* 0x000000040c077c24 */ /* 0x002fc8000f8e0207 */
[C---:B------:R-:W-:Y:S01]  /*00d0*/  IMAD R4, R7.reuse, UR10, RZ ;  /* 0x0000000a07047c24 */ /* 0x040fe2000f8e02ff */
[C---:B------:R-:W-:Y:S02]  /*00e0*/  ISETP.GE.AND P1, PT, R7.reuse, UR10, PT ;  /* 0x0000000a07007c0c */ /* 0x040fe4000bf26270 */
[C---:B----4-:R-:W-:Y:S01]  /*00f0*/  ISETP.GE.OR P0, PT, R7.reuse, R2, P0 ;  /* 0x000000020700720c */ /* 0x050fe20000706670 */
[-C--:B------:R-:W-:Y:S01]  /*0100*/  IMAD R0, R7, R3.reuse, R6 ;  /* 0x0000000307007224 */ /* 0x080fe200078e0206 */
[----:B------:R-:W-:-:S11]  /*0110*/  ISETP.GE.OR P1, PT, R6, R3, P1 ;  /* 0x000000030600720c */ /* 0x000fd60000f26670 */
[----:B------:R-:W0:Y:S01]  /*0120*/  @!P0 LDC.64 R8, c[0x0][0x390] ;  /* 0x0000e400ff088b82 */ /* 0x000e220000000a00 */
[----:B------:R-:W-:-:S07]  /*0130*/  @!P0 IADD3 R13, PT, PT, R6, R4, RZ ;  /* 0x00000004060d8210 */ /* 0x000fce0007ffe0ff */
[----:B------:R-:W1:Y:S01]  /*0140*/  @!P1 LDC.64 R10, c[0x0][0x398] ;  /* 0x0000e600ff0a9b82 */ /* 0x000e620000000a00 */
[----:B0-----:R-:W-:-:S06]  /*0150*/  @!P0 IMAD.WIDE R8, R13, 0x4, R8 ;  /* 0x000000040d088825 */ /* 0x001fcc00078e0208 */
[----:B---3--:R-:W2:Y:S01]  /*0160*/  @!P0 LDG.E R8, desc[UR8][R8.64] ;  /* 0x0000000808088981 */ /* 0x008ea2000c1e1900 */
[----:B-1----:R-:W-:-:S06]  /*0170*/  @!P1 IMAD.WIDE R10, R0, 0x4, R10 ;  /* 0x00000004000a9825 */ /* 0x002fcc00078e020a */
[----:B------:R-:W3:Y:S01]  /*0180*/  @!P1 LDG.E R10, desc[UR8][R10.64] ;  /* 0x000000080a0a9981 */ /* 0x000ee2000c1e1900 */
[----:B------:R-:W0:Y:S01]  /*0190*/  S2UR UR5, SR_CgaCtaId ;  /* 0x00000000000579c3 */ /* 0x000e220000008800 */
[----:B------:R-:W-:Y:S01]  /*01a0*/  IMAD R5, R12, UR10, RZ ;  /* 0x0000000a0c057c24 */ /* 0x000fe2000f8e02ff */
[----:B------:R-:W-:-:S04]  /*01b0*/  UMOV UR4, 0x400 ;  /* 0x0000040000047882 */ /* 0x000fc80000000000 */
[----:B------:R-:W-:Y:S01]  /*01c0*/  SHF.L.U32 R15, R5, 0x2, RZ ;  /* 0x00000002050f7819 */ /* 0x000fe200000006ff */
[----:B0-----:R-:W-:-:S06]  /*01d0*/  ULEA UR5, UR5, UR4, 0x18 ;  /* 0x0000000405057291 */ /* 0x001fcc000f8ec0ff */
[----:B------:R-:W-:Y:S02]  /*01e0*/  IADD3 R5, PT, PT, R15, UR5, RZ ;  /* 0x000000050f057c10 */ /* 0x000fe4000fffe0ff */
[----:B------:R-:W-:-:S03]  /*01f0*/  @!P0 LEA R13, R13, UR5, 0x2 ;  /* 0x000000050d0d8c11 */ /* 0x000fc6000f8e10ff */
[----:B------:R-:W-:Y:S01]  /*0200*/  @!P1 IMAD R17, R0, 0x4, R5 ;  /* 0x0000000400119824 */ /* 0x000fe200078e0205 */
[----:B------:R-:W-:-:S04]  /*0210*/  ISETP.GE.AND P2, PT, R6, R3, PT ;  /* 0x000000030600720c */ /* 0x000fc80003f46270 */
[----:B------:R-:W-:Y:S01]  /*0220*/  ISETP.GE.OR P2, PT, R7, R2, P2 ;  /* 0x000000020700720c */ /* 0x000fe20001746670 */
[----:B--2---:R0:W-:Y:S04]  /*0230*/  @!P0 STS [R13], R8 ;  /* 0x000000080d008388 */ /* 0x0041e80000000800 */
[----:B---3--:R0:W-:Y:S01]  /*0240*/  @!P1 STS [R17], R10 ;  /* 0x0000000a11009388 */ /* 0x0081e20000000800 */
[----:B------:R-:W-:Y:S07]  /*0250*/  BAR.SYNC.DEFER_BLOCKING 0x0 ;  /* 0x0000000000007b1d */ /* 0x000fee0000010000 */
[----:B------:R-:W-:Y:S05]  /*0260*/  @P2 EXIT ;  /* 0x000000000000294d */ /* 0x000fea0003800000 */
[----:B------:R-:W-:Y:S01]  /*0270*/  UISETP.GE.AND UP0, UPT, UR10, 0x1, UPT ;  /* 0x000000010a00788c */ /* 0x000fe2000bf06270 */
[----:B------:R-:W-:-:S08]  /*0280*/  HFMA2 R2, -RZ, RZ, 0, 0 ;  /* 0x00000000ff027431 */ /* 0x000fd000000001ff */
[----:B------:R-:W-:Y:S05]  /*0290*/  BRA.U !UP0, `(.L_x_22) ;  /* 0x00000005088c7547 */ /* 0x000fea000b800000 */
[----:B------:R-:W-:Y:S01]  /*02a0*/  UISETP.GE.U32.AND UP1, UPT, UR10, 0x8, UPT ;  /* 0x000000080a00788c */ /* 0x000fe2000bf26070 */
[----:B------:R-:W-:Y:S01]  /*02b0*/  MOV R2, RZ ;  /* 0x000000ff00027202 */ /* 0x000fe20000000f00 */
[----:B------:R-:W-:Y:S01]  /*02c0*/  ULOP3.LUT UR6, UR10, 0x7, URZ, 0xc0, !UPT ;  /* 0x000000070a067892 */ /* 0x000fe2000f8ec0ff */
[----:B------:R-:W-:-:S03]  /*02d0*/  UMOV UR4, URZ ;  /* 0x000000ff00047c82 */ /* 0x000fc60008000000 */
[----:B------:R-:W-:-:S03]  /*02e0*/  UISETP.NE.AND UP0, UPT, UR6, URZ, UPT ;  /* 0x000000ff0600728c */ /* 0x000fc6000bf05270 */
[----:B------:R-:W-:Y:S08]  /*02f0*/  BRA.U !UP1, `(.L_x_23) ;  /* 0x0000000109ac7547 */ /* 0x000ff0000b800000 */
[----:B0-----:R-:W-:Y:S01]  /*0300*/  IMAD R8, R6, 0x4, R15 ;  /* 0x0000000406087824 */ /* 0x001fe200078e020f */
[----:B------:R-:W-:Y:S01]  /*0310*/  LEA R7, R4, UR5, 0x2 ;  /* 0x0000000504077c11 */ /* 0x000fe2000f8e10ff */
[----:B------:R-:W-:Y:S01]  /*0320*/  ULOP3.LUT UR4, UR10, 0x7ffffff8, URZ, 0xc0, !UPT ;  /* 0x7ffffff80a047892 */ /* 0x000fe2000f8ec0ff */
[----:B------:R-:W-:Y:S02]  /*0330*/  MOV R2, RZ ;  /* 0x000000ff00027202 */ /* 0x000fe40000000f00 */
[----:B------:R-:W-:Y:S01]  /*0340*/  IADD3 R8, PT, PT, R8, UR5, RZ ;  /* 0x0000000508087c10 */ /* 0x000fe2000fffe0ff */
[----:B------:R-:W-:Y:S01]  /*0350*/  VIADD R7, R7, 0x10 ;  /* 0x0000001007077836 */ /* 0x000fe20000000000 */
[----:B------:R-:W-:-:S12]  /*0360*/  UIADD3 UR7, UPT, UPT, -UR4, URZ, URZ ;  /* 0x000000ff04077290 */ /* 0x000fd8000fffe1ff */
.L_x_24:
[C---:B------:R-:W-:Y:S01]  /*0370*/  LEA R20, R3.reuse, R8, 0x2 ;  /* 0x0000000803147211 */ /* 0x040fe200078e10ff */
[----:B------:R-:W-:Y:S01]  /*0380*/  LDS R19, [R7+-0x10] ;  /* 0xfffff00007137984 */ /* 0x000fe20000000800 */
[----:B------:R-:W-:Y:S02]  /*0390*/  UIADD3 UR7, UPT, UPT, UR7, 0x8, URZ ;  /* 0x0000000807077890 */ /* 0x000fe4000fffe0ff */
[C---:B------:R-:W-:Y:S01]  /*03a0*/  LEA R14, R3.reuse, R20, 0x2 ;  /* 0x00000014030e7211 */ /* 0x040fe200078e10ff */
[----:B------:R0:W1:Y:S01]  /*03b0*/  LDS R18, [R8] ;  /* 0x0000000008127984 */ /* 0x0000620000000800 */
[----:B------:R-:W-:Y:S02]  /*03c0*/  UISETP.NE.AND UP1, UPT, UR7, URZ, UPT ;  /* 0x000000ff0700728c */ /* 0x000fe4000bf25270 */
[C---:B------:R-:W-:Y:S01]  /*03d0*/  LEA R22, R3.reuse, R14, 0x2 ;  /* 0x0000000e03167211 */ /* 0x040fe200078e10ff */
[----:B------:R-:W-:Y:S04]  /*03e0*/  LDS R9, [R7+-0xc] ;  /* 0xfffff40007097984 */ /* 0x000fe80000000800 */
[----:B------:R-:W2:Y:S01]  /*03f0*/  LDS R20, [R20] ;  /* 0x0000000014147984 */ /* 0x000ea20000000800 */
[----:B------:R-:W-:-:S02]  /*0400*/  IMAD R26, R3, 0x4, R22 ;  /* 0x00000004031a7824 */ /* 0x000fc400078e0216 */
[C---:B0-----:R-:W-:Y:S01]  /*0410*/  IMAD R8, R3.reuse, 0x20, R8 ;  /* 0x0000002003087824 */ /* 0x041fe200078e0208 */
[----:B------:R-:W-:Y:S02]  /*0420*/  LDS R12, [R7+-0x8] ;  /* 0xfffff800070c7984 */ /* 0x000fe40000000800 */
[C---:B------:R-:W-:Y:S02]  /*0430*/  LEA R24, R3.reuse, R26, 0x2 ;  /* 0x0000001a03187211 */ /* 0x040fe400078e10ff */
[----:B------:R-:W0:Y:S02]  /*0440*/  LDS R23, [R14] ;  /* 0x000000000e177984 */ /* 0x000e240000000800 */
[C---:B------:R-:W-:Y:S02]  /*0450*/  LEA R28, R3.reuse, R24, 0x2 ;  /* 0x00000018031c7211 */ /* 0x040fe400078e10ff */
[----:B------:R-:W-:Y:S02]  /*0460*/  LDS R11, [R7+-0x4] ;  /* 0xfffffc00070b7984 */ /* 0x000fe40000000800 */
[----:B------:R-:W-:-:S02]  /*0470*/  LEA R15, R3, R28, 0x2 ;  /* 0x0000001c030f7211 */ /* 0x000fc400078e10ff */
[----:B------:R-:W3:Y:S04]  /*0480*/  LDS R22, [R22] ;  /* 0x0000000016167984 */ /* 0x000ee80000000800 */
[----:B------:R-:W-:Y:S04]  /*0490*/  LDS R10, [R7] ;  /* 0x00000000070a7984 */ /* 0x000fe80000000800 */
[----:B------:R-:W4:Y:S04]  /*04a0*/  LDS R21, [R26] ;  /* 0x000000001a157984 */ /* 0x000f280000000800 */
[----:B------:R-:W-:Y:S04]  /*04b0*/  LDS R13, [R7+0x4] ;  /* 0x00000400070d7984 */ /* 0x000fe80000000800 */
[----:B------:R-:W5:Y:S01]  /*04c0*/  LDS R24, [R24] ;  /* 0x0000000018187984 */ /* 0x000f620000000800 */
[----:B-1----:R-:W-:-:S03]  /*04d0*/  FFMA R18, R19, R18, R2 ;  /* 0x0000001213127223 */ /* 0x002fc60000000002 */
[----:B------:R-:W-:Y:S04]  /*04e0*/  LDS R16, [R7+0x8] ;  /* 0x0000080007107984 */ /* 0x000fe80000000800 */
[----:B------:R-:W1:Y:S01]  /*04f0*/  LDS R17, [R28] ;  /* 0x000000001c117984 */ /* 0x000e620000000800 */
[----:B--2---:R-:W-:-:S03]  /*0500*/  FFMA R9, R9, R20, R18 ;  /* 0x0000001409097223 */ /* 0x004fc60000000012 */
[----:B------:R2:W-:Y:S04]  /*0510*/  LDS R14, [R7+0xc] ;  /* 0x00000c00070e7984 */ /* 0x0005e80000000800 */
[----:B------:R-:W1:Y:S01]  /*0520*/  LDS R15, [R15] ;  /* 0x000000000f0f7984 */ /* 0x000e620000000800 */
[----:B0-----:R-:W-:Y:S01]  /*0530*/  FFMA R12, R12, R23, R9 ;  /* 0x000000170c0c7223 */ /* 0x001fe20000000009 */
[----:B--2---:R-:W-:-:S03]  /*0540*/  IADD3 R7, PT, PT, R7, 0x20, RZ ;  /* 0x0000002007077810 */ /* 0x004fc60007ffe0ff */
[----:B---3--:R-:W-:-:S04]  /*0550*/  FFMA R11, R11, R22, R12 ;  /* 0x000000160b0b7223 */ /* 0x008fc8000000000c */
[----:B----4-:R-:W-:-:S04]  /*0560*/  FFMA R10, R10, R21, R11 ;  /* 0x000000150a0a7223 */ /* 0x010fc8000000000b */
[----:B-----5:R-:W-:-:S04]  /*0570*/  FFMA R13, R13, R24, R10 ;  /* 0x000000180d0d7223 */ /* 0x020fc8000000000a */
[----:B-1----:R-:W-:-:S04]  /*0580*/  FFMA R13, R16, R17, R13 ;  /* 0x00000011100d7223 */ /* 0x002fc8000000000d */
[----:B------:R-:W-:Y:S01]  /*0590*/  FFMA R2, R14, R15, R13 ;  /* 0x0000000f0e027223 */ /* 0x000fe2000000000d */
[----:B------:R-:W-:Y:S06]  /*05a0*/  BRA.U UP1, `(.L_x_24) ;  /* 0xfffffffd01707547 */ /* 0x000fec000b83ffff */
.L_x_23:
[----:B------:R-:W-:Y:S05]  /*05b0*/  BRA.U !UP0, `(.L_x_22) ;  /* 0x0000000108c47547 */ /* 0x000fea000b800000 */
[----:B------:R-:W-:Y:S02]  /*05c0*/  UISETP.GE.U32.AND UP0, UPT, UR6, 0x4, UPT ;  /* 0x000000040600788c */ /* 0x000fe4000bf06070 */
[----:B------:R-:W-:-:S04]  /*05d0*/  ULOP3.LUT UR7, UR10, 0x3, URZ, 0xc0, !UPT ;  /* 0x000000030a077892 */ /* 0x000fc8000f8ec0ff */
[----:B------:R-:W-:-:S03]  /*05e0*/  UISETP.NE.AND UP1, UPT, UR7, URZ, UPT ;  /* 0x000000ff0700728c */ /* 0x000fc6000bf25270 */
[----:B------:R-:W-:Y:S08]  /*05f0*/  BRA.U !UP0, `(.L_x_25) ;  /* 0x0000000108507547 */ /* 0x000ff0000b800000 */
[----:B0-----:R-:W-:Y:S01]  /*0600*/  IMAD R8, R3, UR4, R6 ;  /* 0x0000000403087c24 */ /* 0x001fe2000f8e0206 */
[----:B------:R-:W-:Y:S01]  /*0610*/  IADD3 R7, PT, PT, R4, UR4, RZ ;  /* 0x0000000404077c10 */ /* 0x000fe2000fffe0ff */
[----:B------:R-:W-:-:S03]  /*0620*/  UIADD3 UR4, UPT, UPT, UR4, 0x4, URZ ;  /* 0x0000000404047890 */ /* 0x000fc6000fffe0ff */
[----:B------:R-:W-:Y:S02]  /*0630*/  LEA R8, R8, R5, 0x2 ;  /* 0x0000000508087211 */ /* 0x000fe400078e10ff */
[----:B------:R-:W-:-:S03]  /*0640*/  LEA R7, R7, UR5, 0x2 ;  /* 0x0000000507077c11 */ /* 0x000fc6000f8e10ff */
[C---:B------:R-:W-:Y:S01]  /*0650*/  IMAD R14, R3.reuse, 0x4, R8 ;  /* 0x00000004030e7824 */ /* 0x040fe200078e0208 */
[----:B------:R-:W-:Y:S04]  /*0660*/  LDS R10, [R8] ;  /* 0x00000000080a7984 */ /* 0x000fe80000000800 */
[----:B------:R-:W0:Y:S01]  /*0670*/  LDS R9, [R7] ;  /* 0x0000000007097984 */ /* 0x000e220000000800 */
[----:B------:R-:W-:-:S03]  /*0680*/  LEA R18, R3, R14, 0x2 ;  /* 0x0000000e03127211 */ /* 0x000fc600078e10ff */
[----:B------:R-:W-:Y:S01]  /*0690*/  LDS R12, [R7+0x4] ;  /* 0x00000400070c7984 */ /* 0x000fe20000000800 */
[----:B------:R-:W-:-:S03]  /*06a0*/  LEA R11, R3, R18, 0x2 ;  /* 0x00000012030b7211 */ /* 0x000fc600078e10ff */
        /* <DEDUP_REMOVED lines=9> */
.L_x_25:
[----:B------:R-:W-:Y:S05]  /*0740*/  BRA.U !UP1, `(.L_x_22) ;  /* 0x0000000109607547 */ /* 0x000fea000b800000 */
[----:B------:R-:W-:Y:S02]  /*0750*/  UISETP.NE.AND UP0, UPT, UR7, 0x1, UPT ;  /* 0x000000010700788c */ /* 0x000fe4000bf05270 */
[----:B------:R-:W-:-:S04]  /*0760*/  ULOP3.LUT UR6, UR10, 0x1, URZ, 0xc0, !UPT ;  /* 0x000000010a067892 */ /* 0x000fc8000f8ec0ff */
[----:B------:R-:W-:-:S03]  /*0770*/  UISETP.NE.U32.AND UP1, UPT, UR6, 0x1, UPT ;  /* 0x000000010600788c */ /* 0x000fc6000bf25070 */
[----:B------:R-:W-:Y:S08]  /*0780*/  BRA.U !UP0, `(.L_x_26) ;  /* 0x0000000108307547 */ /* 0x000ff0000b800000 */
[----:B0-----:R-:W-:Y:S01]  /*0790*/  IMAD R8, R3, UR4, R6 ;  /* 0x0000000403087c24 */ /* 0x001fe2000f8e0206 */
[----:B------:R-:W-:Y:S01]  /*07a0*/  IADD3 R7, PT, PT, R4, UR4, RZ ;  /* 0x0000000404077c10 */ /* 0x000fe2000fffe0ff */
[----:B------:R-:W-:Y:S02]  /*07b0*/  UIADD3 UR4, UPT, UPT, UR4, 0x2, URZ ;  /* 0x0000000204047890 */ /* 0x000fe4000fffe0ff */
        /* <DEDUP_REMOVED lines=9> */
.L_x_26:
[----:B------:R-:W-:Y:S05]  /*0850*/  BRA.U UP1, `(.L_x_22) ;  /* 0x00000001011c7547 */ /* 0x000fea000b800000 */
[----:B------:R-:W-:Y:S01]  /*0860*/  IMAD R6, R3, UR4, R6 ;  /* 0x0000000403067c24 */ /* 0x000fe2000f8e0206 */
[----:B------:R-:W-:-:S04]  /*0870*/  IADD3 R4, PT, PT, R4, UR4, RZ ;  /* 0x0000000404047c10 */ /* 0x000fc8000fffe0ff */
[----:B------:R-:W-:Y:S02]  /*0880*/  LEA R6, R6, R5, 0x2 ;  /* 0x0000000506067211 */ /* 0x000fe400078e10ff */
[----:B------:R-:W-:-:S04]  /*0890*/  LEA R4, R4, UR5, 0x2 ;  /* 0x0000000504047c11 */ /* 0x000fc8000f8e10ff */
[----:B------:R-:W-:Y:S04]  /*08a0*/  LDS R6, [R6] ;  /* 0x0000000006067984 */ /* 0x000fe80000000800 */
[----:B------:R-:W1:Y:S02]  /*08b0*/  LDS R3, [R4] ;  /* 0x0000000004037984 */ /* 0x000e640000000800 */
[----:B-1----:R-:W-:-:S07]  /*08c0*/  FFMA R2, R3, R6, R2 ;  /* 0x0000000603027223 */ /* 0x002fce0000000002 */
.L_x_22:
[----:B------:R-:W1:Y:S02]  /*08d0*/  LDC.64 R4, c[0x0][0x3a0] ;  /* 0x0000e800ff047b82 */ /* 0x000e640000000a00 */
[----:B-1----:R-:W-:-:S05]  /*08e0*/  IMAD.WIDE R4, R0, 0x4, R4 ;  /* 0x0000000400047825 */ /* 0x002fca00078e0204 */
[----:B------:R-:W-:Y:S01]  /*08f0*/  STG.E desc[UR8][R4.64], R2 ;  /* 0x0000000204007986 */ /* 0x000fe2000c101908 */
[----:B------:R-:W-:Y:S05]  /*0900*/  EXIT ;  /* 0x000000000000794d */ /* 0x000fea0003800000 */
.L_x_27:
        /* <DEDUP_REMOVED lines=15> */
.L_x_31:


//--------------------- .nv.shared._Z19multiplicarMatricesiiiPKfS0_Pf --------------------------
	.section	.nv.shared._Z19multiplicarMatricesiiiPKfS0_Pf,"aw",@nobits
	.sectionflags	@""
	.align	16
	.zero		1024


//--------------------- .nv.shared.reserved.0     --------------------------
	.section	.nv.shared.reserved.0,"aw",@nobits
	.weak		__nv_reservedSMEM_offset_0_alias
	.size		__nv_reservedSMEM_offset_0_alias, 0, 64
	.other		__nv_reservedSMEM_offset_0_alias,@"STO_CUDA_RESERVED_SHARED STV_DEFAULT"
__nv_reservedSMEM_offset_0_alias:
	.zero		0
	.zero		64


//--------------------- .nv.shared._Z20multiplicarMatrices4iiiPKfS0_Pf --------------------------
	.section	.nv.shared._Z20multiplicarMatrices4iiiPKfS0_Pf,"aw",@nobits
	.sectionflags	@""
	.align	16
	.zero		1024


//--------------------- .nv.shared._Z20multiplicarMatrices3iiiPKfS0_Pf --------------------------
	.section	.nv.shared._Z20multiplicarMatrices3iiiPKfS0_Pf,"aw",@nobits
	.sectionflags	@""
	.align	16
	.zero		1024


//--------------------- .nv.shared._Z20multiplicarMatrices2iiiPKfS0_Pf --------------------------
	.section	.nv.shared._Z20multiplicarMatrices2iiiPKfS0_Pf,"aw",@nobits
	.sectionflags	@""
	.align	16
	.zero		1024


//--------------------- .nv.constant0._Z19multiplicarMatricesiiiPKfS0_Pf --------------------------
	.section	.nv.constant0._Z19multiplicarMatricesiiiPKfS0_Pf,"a",@progbits
	.sectionflags	@""
	.align	4
.nv.constant0._Z19multiplicarMatricesiiiPKfS0_Pf:
	.zero		936


//--------------------- .nv.constant0._Z20multiplicarMatrices4iiiPKfS0_Pf --------------------------
	.section	.nv.constant0._Z20multiplicarMatrices4iiiPKfS0_Pf,"a",@progbits
	.sectionflags	@""
	.align	4
.nv.constant0._Z20multiplicarMatrices4iiiPKfS0_Pf:
	.zero		936


//--------------------- .nv.constant0._Z20multiplicarMatrices3iiiPKfS0_Pf --------------------------
	.section	.nv.constant0._Z20multiplicarMatrices3iiiPKfS0_Pf,"a",@progbits
	.sectionflags	@""
	.align	4
.nv.constant0._Z20multiplicarMatrices3iiiPKfS0_Pf:
	.zero		936


//--------------------- .nv.constant0._Z20multiplicarMatrices2iiiPKfS0_Pf --------------------------
	.section	.nv.constant0._Z20multiplicarMatrices2iiiPKfS0_Pf,"a",@progbits
	.sectionflags	@""
	.align	4
.nv.constant0._Z20multiplicarMatrices2iiiPKfS0_Pf:
	.zero		936


//--------------------- SYMBOLS --------------------------

	.type		.nv.reservedSmem.offset0,@object
	.size		.nv.reservedSmem.offset0,0x4
	.type		.nv.reservedSmem.cap,@object
	.size		.nv.reservedSmem.cap,0x4
